	.headerflags	@"EF_CUDA_TEXMODE_UNIFIED EF_CUDA_64BIT_ADDRESS EF_CUDA_SM86 EF_CUDA_VIRTUAL_SM(EF_CUDA_SM86)"
	.elftype	@"ET_EXEC"


//--------------------- .nv.info                  --------------------------
	.section	.nv.info,"",@"SHT_CUDA_INFO"
	.align	4


	//----- nvinfo : EIATTR_REGCOUNT
	.align		4
        /*0000*/ 	.byte	0x04, 0x2f
        /*0002*/ 	.short	(.L_2 - .L_1)
	.align		4
.L_1:
        /*0004*/ 	.word	index@(triton_red_fused__to_copy_add_amax_amin_clamp_mul_native_layer_norm_reciprocal_1)
        /*0008*/ 	.word	0x00000028


	//----- nvinfo : EIATTR_MIN_STACK_SIZE
	.align		4
.L_2:
        /*000c*/ 	.byte	0x04, 0x12
        /*000e*/ 	.short	(.L_4 - .L_3)
	.align		4
.L_3:
        /*0010*/ 	.word	index@(triton_red_fused__to_copy_add_amax_amin_clamp_mul_native_layer_norm_reciprocal_1)
        /*0014*/ 	.word	0x00000000


	//----- nvinfo : EIATTR_FRAME_SIZE
	.align		4
.L_4:
        /*0018*/ 	.byte	0x04, 0x11
        /*001a*/ 	.short	(.L_6 - .L_5)
	.align		4
.L_5:
        /*001c*/ 	.word	index@(triton_red_fused__to_copy_add_amax_amin_clamp_mul_native_layer_norm_reciprocal_1)
        /*0020*/ 	.word	0x00000000


	//----- nvinfo : EIATTR_MIN_STACK_SIZE
	.align		4
.L_6:
        /*0024*/ 	.byte	0x04, 0x12
        /*0026*/ 	.short	(.L_8 - .L_7)
	.align		4
.L_7:
        /*0028*/ 	.word	index@(triton_red_fused__to_copy_add_amax_amin_clamp_mul_native_layer_norm_reciprocal_1)
        /*002c*/ 	.word	0x00000000
.L_8:


//--------------------- .nv.info.triton_red_fused__to_copy_add_amax_amin_clamp_mul_native_layer_norm_reciprocal_1 --------------------------
	.section	.nv.info.triton_red_fused__to_copy_add_amax_amin_clamp_mul_native_layer_norm_reciprocal_1,"",@"SHT_CUDA_INFO"
	.sectionflags	@""
	.align	4


	//----- nvinfo : EIATTR_CUDA_API_VERSION
	.align		4
        /*0000*/ 	.byte	0x04, 0x37
        /*0002*/ 	.short	(.L_10 - .L_9)
.L_9:
        /*0004*/ 	.word	0x0000007c


	//----- nvinfo : EIATTR_SW2861232_WAR
	.align		4
.L_10:
        /*0008*/ 	.byte	0x01, 0x35
	.zero		2


	//----- nvinfo : EIATTR_PARAM_CBANK
	.align		4
        /*000c*/ 	.byte	0x04, 0x0a
        /*000e*/ 	.short	(.L_12 - .L_11)
	.align		4
.L_11:
        /*0010*/ 	.word	index@(.nv.constant0.triton_red_fused__to_copy_add_amax_amin_clamp_mul_native_layer_norm_reciprocal_1)
        /*0014*/ 	.short	0x0160
        /*0016*/ 	.short	0x0090


	//----- nvinfo : EIATTR_CBANK_PARAM_SIZE
	.align		4
.L_12:
        /*0018*/ 	.byte	0x03, 0x19
        /*001a*/ 	.short	0x0090


	//----- nvinfo : EIATTR_KPARAM_INFO
	.align		4
        /*001c*/ 	.byte	0x04, 0x17
        /*001e*/ 	.short	(.L_14 - .L_13)
.L_13:
        /*0020*/ 	.word	0x00000000
        /*0024*/ 	.short	0x0012
        /*0026*/ 	.short	0x0088
        /*0028*/ 	.byte	0x00, 0xf4, 0x21, 0x00


	//----- nvinfo : EIATTR_KPARAM_INFO
	.align		4
.L_14:
        /*002c*/ 	.byte	0x04, 0x17
        /*002e*/ 	.short	(.L_16 - .L_15)
.L_15:
        /*0030*/ 	.word	0x00000000
        /*0034*/ 	.short	0x0011
        /*0036*/ 	.short	0x0084
        /*0038*/ 	.byte	0x00, 0xf0, 0x11, 0x00


	//----- nvinfo : EIATTR_KPARAM_INFO
	.align		4
.L_16:
        /*003c*/ 	.byte	0x04, 0x17
        /*003e*/ 	.short	(.L_18 - .L_17)
.L_17:
        /*0040*/ 	.word	0x00000000
        /*0044*/ 	.short	0x0010
        /*0046*/ 	.short	0x0080
        /*0048*/ 	.byte	0x00, 0xf0, 0x11, 0x00


	//----- nvinfo : EIATTR_KPARAM_INFO
	.align		4
.L_18:
        /*004c*/ 	.byte	0x04, 0x17
        /*004e*/ 	.short	(.L_20 - .L_19)
.L_19:
        /*0050*/ 	.word	0x00000000
        /*0054*/ 	.short	0x000f
        /*0056*/ 	.short	0x0078
        /*0058*/ 	.byte	0x00, 0xf4, 0x21, 0x00


	//----- nvinfo : EIATTR_KPARAM_INFO
	.align		4
.L_20:
        /*005c*/ 	.byte	0x04, 0x17
        /*005e*/ 	.short	(.L_22 - .L_21)
.L_21:
        /*0060*/ 	.word	0x00000000
        /*0064*/ 	.short	0x000e
        /*0066*/ 	.short	0x0070
        /*0068*/ 	.byte	0x00, 0xf4, 0x21, 0x00


	//----- nvinfo : EIATTR_KPARAM_INFO
	.align		4
.L_22:
        /*006c*/ 	.byte	0x04, 0x17
        /*006e*/ 	.short	(.L_24 - .L_23)
.L_23:
        /*0070*/ 	.word	0x00000000
        /*0074*/ 	.short	0x000d
        /*0076*/ 	.short	0x0068
        /*0078*/ 	.byte	0x00, 0xf4, 0x21, 0x00


	//----- nvinfo : EIATTR_KPARAM_INFO
	.align		4
.L_24:
        /*007c*/ 	.byte	0x04, 0x17
        /*007e*/ 	.short	(.L_26 - .L_25)
.L_25:
        /*0080*/ 	.word	0x00000000
        /*0084*/ 	.short	0x000c
        /*0086*/ 	.short	0x0060
        /*0088*/ 	.byte	0x00, 0xf4, 0x21, 0x00


	//----- nvinfo : EIATTR_KPARAM_INFO
	.align		4
.L_26:
        /*008c*/ 	.byte	0x04, 0x17
        /*008e*/ 	.short	(.L_28 - .L_27)
.L_27:
        /*0090*/ 	.word	0x00000000
        /*0094*/ 	.short	0x000b
        /*0096*/ 	.short	0x0058
        /*0098*/ 	.byte	0x00, 0xf4, 0x21, 0x00


	//----- nvinfo : EIATTR_KPARAM_INFO
	.align		4
.L_28:
        /*009c*/ 	.byte	0x04, 0x17
        /*009e*/ 	.short	(.L_30 - .L_29)
.L_29:
        /*00a0*/ 	.word	0x00000000
        /*00a4*/ 	.short	0x000a
        /*00a6*/ 	.short	0x0050
        /*00a8*/ 	.byte	0x00, 0xf4, 0x21, 0x00


	//----- nvinfo : EIATTR_KPARAM_INFO
	.align		4
.L_30:
        /*00ac*/ 	.byte	0x04, 0x17
        /*00ae*/ 	.short	(.L_32 - .L_31)
.L_31:
        /*00b0*/ 	.word	0x00000000
        /*00b4*/ 	.short	0x0009
        /*00b6*/ 	.short	0x0048
        /*00b8*/ 	.byte	0x00, 0xf4, 0x21, 0x00


	//----- nvinfo : EIATTR_KPARAM_INFO
	.align		4
.L_32:
        /*00bc*/ 	.byte	0x04, 0x17
        /*00be*/ 	.short	(.L_34 - .L_33)
.L_33:
        /*00c0*/ 	.word	0x00000000
        /*00c4*/ 	.short	0x0008
        /*00c6*/ 	.short	0x0040
        /*00c8*/ 	.byte	0x00, 0xf4, 0x21, 0x00


	//----- nvinfo : EIATTR_KPARAM_INFO
	.align		4
.L_34:
        /*00cc*/ 	.byte	0x04, 0x17
        /*00ce*/ 	.short	(.L_36 - .L_35)
.L_35:
        /*00d0*/ 	.word	0x00000000
        /*00d4*/ 	.short	0x0007
        /*00d6*/ 	.short	0x0038
        /*00d8*/ 	.byte	0x00, 0xf4, 0x21, 0x00


	//----- nvinfo : EIATTR_KPARAM_INFO
	.align		4
.L_36:
        /*00dc*/ 	.byte	0x04, 0x17
        /*00de*/ 	.short	(.L_38 - .L_37)
.L_37:
        /*00e0*/ 	.word	0x00000000
        /*00e4*/ 	.short	0x0006
        /*00e6*/ 	.short	0x0030
        /*00e8*/ 	.byte	0x00, 0xf4, 0x21, 0x00


	//----- nvinfo : EIATTR_KPARAM_INFO
	.align		4
.L_38:
        /*00ec*/ 	.byte	0x04, 0x17
        /*00ee*/ 	.short	(.L_40 - .L_39)
.L_39:
        /*00f0*/ 	.word	0x00000000
        /*00f4*/ 	.short	0x0005
        /*00f6*/ 	.short	0x0028
        /*00f8*/ 	.byte	0x00, 0xf4, 0x21, 0x00


	//----- nvinfo : EIATTR_KPARAM_INFO
	.align		4
.L_40:
        /*00fc*/ 	.byte	0x04, 0x17
        /*00fe*/ 	.short	(.L_42 - .L_41)
.L_41:
        /*0100*/ 	.word	0x00000000
        /*0104*/ 	.short	0x0004
        /*0106*/ 	.short	0x0020
        /*0108*/ 	.byte	0x00, 0xf4, 0x21, 0x00


	//----- nvinfo : EIATTR_KPARAM_INFO
	.align		4
.L_42:
        /*010c*/ 	.byte	0x04, 0x17
        /*010e*/ 	.short	(.L_44 - .L_43)
.L_43:
        /*0110*/ 	.word	0x00000000
        /*0114*/ 	.short	0x0003
        /*0116*/ 	.short	0x0018
        /*0118*/ 	.byte	0x00, 0xf4, 0x21, 0x00


	//----- nvinfo : EIATTR_KPARAM_INFO
	.align		4
.L_44:
        /*011c*/ 	.byte	0x04, 0x17
        /*011e*/ 	.short	(.L_46 - .L_45)
.L_45:
        /*0120*/ 	.word	0x00000000
        /*0124*/ 	.short	0x0002
        /*0126*/ 	.short	0x0010
        /*0128*/ 	.byte	0x00, 0xf4, 0x21, 0x00


	//----- nvinfo : EIATTR_KPARAM_INFO
	.align		4
.L_46:
        /*012c*/ 	.byte	0x04, 0x17
        /*012e*/ 	.short	(.L_48 - .L_47)
.L_47:
        /*0130*/ 	.word	0x00000000
        /*0134*/ 	.short	0x0001
        /*0136*/ 	.short	0x0008
        /*0138*/ 	.byte	0x00, 0xf4, 0x21, 0x00


	//----- nvinfo : EIATTR_KPARAM_INFO
	.align		4
.L_48:
        /*013c*/ 	.byte	0x04, 0x17
        /*013e*/ 	.short	(.L_50 - .L_49)
.L_49:
        /*0140*/ 	.word	0x00000000
        /*0144*/ 	.short	0x0000
        /*0146*/ 	.short	0x0000
        /*0148*/ 	.byte	0x00, 0xf4, 0x21, 0x00


	//----- nvinfo : EIATTR_MAXREG_COUNT
	.align		4
.L_50:
        /*014c*/ 	.byte	0x03, 0x1b
        /*014e*/ 	.short	0x0080


	//----- nvinfo : EIATTR_COOP_GROUP_MASK_REGIDS
	.align		4
        /*0150*/ 	.byte	0x04, 0x29
        /*0152*/ 	.short	(.L_52 - .L_51)


	//   ....[0]....
.L_51:
        /*0154*/ 	.word	0xffffffff


	//   ....[1]....
        /*0158*/ 	.word	0xffffffff


	//   ....[2]....
        /*015c*/ 	.word	0xffffffff


	//   ....[3]....
        /*0160*/ 	.word	0xffffffff


	//   ....[4]....
        /*0164*/ 	.word	0xffffffff


	//   ....[5]....
        /*0168*/ 	.word	0xffffffff


	//   ....[6]....
        /*016c*/ 	.word	0xffffffff


	//   ....[7]....
        /*0170*/ 	.word	0xffffffff


	//   ....[8]....
        /*0174*/ 	.word	0xffffffff


	//   ....[9]....
        /*0178*/ 	.word	0xffffffff


	//   ....[10]....
        /*017c*/ 	.word	0xffffffff


	//   ....[11]....
        /*0180*/ 	.word	0xffffffff


	//   ....[12]....
        /*0184*/ 	.word	0xffffffff


	//   ....[13]....
        /*0188*/ 	.word	0xffffffff


	//   ....[14]....
        /*018c*/ 	.word	0xffffffff


	//   ....[15]....
        /*0190*/ 	.word	0xffffffff


	//   ....[16]....
        /*0194*/ 	.word	0xffffffff


	//   ....[17]....
        /*0198*/ 	.word	0xffffffff


	//   ....[18]....
        /*019c*/ 	.word	0xffffffff


	//   ....[19]....
        /*01a0*/ 	.word	0xffffffff


	//   ....[20]....
        /*01a4*/ 	.word	0xffffffff


	//   ....[21]....
        /*01a8*/ 	.word	0xffffffff


	//   ....[22]....
        /*01ac*/ 	.word	0xffffffff


	//   ....[23]....
        /*01b0*/ 	.word	0xffffffff


	//   ....[24]....
        /*01b4*/ 	.word	0xffffffff


	//   ....[25]....
        /*01b8*/ 	.word	0xffffffff


	//   ....[26]....
        /*01bc*/ 	.word	0xffffffff


	//   ....[27]....
        /*01c0*/ 	.word	0xffffffff


	//   ....[28]....
        /*01c4*/ 	.word	0xffffffff


	//   ....[29]....
        /*01c8*/ 	.word	0xffffffff


	//   ....[30]....
        /*01cc*/ 	.word	0xffffffff


	//   ....[31]....
        /*01d0*/ 	.word	0xffffffff


	//   ....[32]....
        /*01d4*/ 	.word	0xffffffff


	//   ....[33]....
        /*01d8*/ 	.word	0xffffffff


	//   ....[34]....
        /*01dc*/ 	.word	0xffffffff


	//   ....[35]....
        /*01e0*/ 	.word	0xffffffff


	//   ....[36]....
        /*01e4*/ 	.word	0xffffffff


	//   ....[37]....
        /*01e8*/ 	.word	0xffffffff


	//   ....[38]....
        /*01ec*/ 	.word	0xffffffff


	//   ....[39]....
        /*01f0*/ 	.word	0xffffffff


	//   ....[40]....
        /*01f4*/ 	.word	0xffffffff


	//   ....[41]....
        /*01f8*/ 	.word	0xffffffff


	//   ....[42]....
        /*01fc*/ 	.word	0xffffffff


	//   ....[43]....
        /*0200*/ 	.word	0xffffffff


	//   ....[44]....
        /*0204*/ 	.word	0xffffffff


	//----- nvinfo : EIATTR_COOP_GROUP_INSTR_OFFSETS
	.align		4
.L_52:
        /*0208*/ 	.byte	0x04, 0x28
        /*020a*/ 	.short	(.L_54 - .L_53)


	//   ....[0]....
.L_53:
        /*020c*/ 	.word	0x00000570


	//   ....[1]....
        /*0210*/ 	.word	0x00000730


	//   ....[2]....
        /*0214*/ 	.word	0x000007f0


	//   ....[3]....
        /*0218*/ 	.word	0x00000830


	//   ....[4]....
        /*021c*/ 	.word	0x00000880


	//   ....[5]....
        /*0220*/ 	.word	0x00000950


	//   ....[6]....
        /*0224*/ 	.word	0x000009a0


	//   ....[7]....
        /*0228*/ 	.word	0x00000a00


	//   ....[8]....
        /*022c*/ 	.word	0x00000ac0


	//   ....[9]....
        /*0230*/ 	.word	0x00000ae0


	//   ....[10]....
        /*0234*/ 	.word	0x00000b30


	//   ....[11]....
        /*0238*/ 	.word	0x00000bf0


	//   ....[12]....
        /*023c*/ 	.word	0x00000c50


	//   ....[13]....
        /*0240*/ 	.word	0x00000d30


	//   ....[14]....
        /*0244*/ 	.word	0x00000d80


	//   ....[15]....
        /*0248*/ 	.word	0x00000ec0


	//   ....[16]....
        /*024c*/ 	.word	0x00000ed0


	//   ....[17]....
        /*0250*/ 	.word	0x00000ee0


	//   ....[18]....
        /*0254*/ 	.word	0x00000f20


	//   ....[19]....
        /*0258*/ 	.word	0x00001030


	//   ....[20]....
        /*025c*/ 	.word	0x000010b0


	//   ....[21]....
        /*0260*/ 	.word	0x000010e0


	//   ....[22]....
        /*0264*/ 	.word	0x00001140


	//   ....[23]....
        /*0268*/ 	.word	0x000011e0


	//   ....[24]....
        /*026c*/ 	.word	0x00001230


	//   ....[25]....
        /*0270*/ 	.word	0x00001300


	//   ....[26]....
        /*0274*/ 	.word	0x00001340


	//   ....[27]....
        /*0278*/ 	.word	0x00001e40


	//   ....[28]....
        /*027c*/ 	.word	0x00001e80


	//   ....[29]....
        /*0280*/ 	.word	0x00001ec0


	//   ....[30]....
        /*0284*/ 	.word	0x00001f00


	//   ....[31]....
        /*0288*/ 	.word	0x00002020


	//   ....[32]....
        /*028c*/ 	.word	0x00002230


	//   ....[33]....
        /*0290*/ 	.word	0x00002280


	//   ....[34]....
        /*0294*/ 	.word	0x00002290


	//   ....[35]....
        /*0298*/ 	.word	0x00002310


	//   ....[36]....
        /*029c*/ 	.word	0x00002330


	//   ....[37]....
        /*02a0*/ 	.word	0x00002360


	//   ....[38]....
        /*02a4*/ 	.word	0x000023c0


	//   ....[39]....
        /*02a8*/ 	.word	0x000023e0


	//   ....[40]....
        /*02ac*/ 	.word	0x00002470


	//   ....[41]....
        /*02b0*/ 	.word	0x00002500


	//   ....[42]....
        /*02b4*/ 	.word	0x00002550


	//   ....[43]....
        /*02b8*/ 	.word	0x00002590


	//   ....[44]....
        /*02bc*/ 	.word	0x000025d0


	//----- nvinfo : EIATTR_EXIT_INSTR_OFFSETS
	.align		4
.L_54:
        /*02c0*/ 	.byte	0x04, 0x1c
        /*02c2*/ 	.short	(.L_56 - .L_55)


	//   ....[0]....
.L_55:
        /*02c4*/ 	.word	0x00003350


	//   ....[1]....
        /*02c8*/ 	.word	0x00003370


	//----- nvinfo : EIATTR_REQNTID
	.align		4
.L_56:
        /*02cc*/ 	.byte	0x04, 0x10
        /*02ce*/ 	.short	(.L_58 - .L_57)
.L_57:
        /*02d0*/ 	.word	0x00000200
        /*02d4*/ 	.word	0x00000001
        /*02d8*/ 	.word	0x00000001
.L_58:


//--------------------- .nv.callgraph             --------------------------
	.section	.nv.callgraph,"",@"SHT_CUDA_CALLGRAPH"
	.align	4
	.sectionentsize	8
	.align		4
        /*0000*/ 	.word	0x00000000
	.align		4
        /*0004*/ 	.word	0xffffffff
	.align		4
        /*0008*/ 	.word	0x00000000
	.align		4
        /*000c*/ 	.word	0xfffffffe
	.align		4
        /*0010*/ 	.word	0x00000000
	.align		4
        /*0014*/ 	.word	0xfffffffd
	.align		4
        /*0018*/ 	.word	0x00000000
	.align		4
        /*001c*/ 	.word	0xfffffffc


//--------------------- .nv.rel.action            --------------------------
	.section	.nv.rel.action,"",@"SHT_CUDA_RELOCINFO"
	.align	8
	.sectionentsize	8
        /*0000*/ 	.byte	0x73, 0x00, 0x00, 0x00, 0x00, 0x00, 0x00, 0x00, 0x00, 0x00, 0x00, 0x11, 0x25, 0x00, 0x05, 0x36


//--------------------- .nv.constant4             --------------------------
	.section	.nv.constant4,"a",@progbits
	.align	8
	.align		8
.nv.constant4:
        /*0000*/ 	.dword	_$_str


//--------------------- .nv.constant0.triton_red_fused__to_copy_add_amax_amin_clamp_mul_native_layer_norm_reciprocal_1 --------------------------
	.section	.nv.constant0.triton_red_fused__to_copy_add_amax_amin_clamp_mul_native_layer_norm_reciprocal_1,"a",@progbits
	.sectionflags	@""
	.align	4
.nv.constant0.triton_red_fused__to_copy_add_amax_amin_clamp_mul_native_layer_norm_reciprocal_1:
	.zero		496


//--------------------- .text.triton_red_fused__to_copy_add_amax_amin_clamp_mul_native_layer_norm_reciprocal_1 --------------------------
	.section	.text.triton_red_fused__to_copy_add_amax_amin_clamp_mul_native_layer_norm_reciprocal_1,"ax",@progbits
	.sectionflags	@"SHF_BARRIERS=1"
	.sectioninfo	@"SHI_REGISTERS=40"
	.align	128
        .global         triton_red_fused__to_copy_add_amax_amin_clamp_mul_native_layer_norm_reciprocal_1
        .type           triton_red_fused__to_copy_add_amax_amin_clamp_mul_native_layer_norm_reciprocal_1,@function
        .size           triton_red_fused__to_copy_add_amax_amin_clamp_mul_native_layer_norm_reciprocal_1,(.L_x_1 - triton_red_fused__to_copy_add_amax_amin_clamp_mul_native_layer_norm_reciprocal_1)
        .other          triton_red_fused__to_copy_add_amax_amin_clamp_mul_native_layer_norm_reciprocal_1,@"STO_CUDA_ENTRY STV_DEFAULT"
triton_red_fused__to_copy_add_amax_amin_clamp_mul_native_layer_norm_reciprocal_1:
.text.triton_red_fused__to_copy_add_amax_amin_clamp_mul_native_layer_norm_reciprocal_1:
[----:B------:R-:W-:Y:S02]  /*0000*/  IMAD.MOV.U32 R1, RZ, RZ, c[0x0][0x28] ;  /* 0x00000a00ff017624 */ /* 0x000fe400078e00ff */
[----:B------:R-:W0:Y:S01]  /*0010*/  S2R R15, SR_TID.X ;  /* 0x00000000000f7919 */ /* 0x000e220000002100 */
[----:B------:R-:W1:Y:S01]  /*0020*/  S2UR UR20, SR_CTAID.X ;  /* 0x00000000001479c3 */ /* 0x000e620000002500 */
[----:B------:R-:W-:Y:S01]  /*0030*/  IMAD.MOV.U32 R21, RZ, RZ, 0x2 ;  /* 0x00000002ff157424 */ /* 0x000fe200078e00ff */
[----:B------:R-:W-:Y:S01]  /*0040*/  ULDC.64 UR12, c[0x0][0x118] ;  /* 0x00004600000c7ab9 */ /* 0x000fe20000000a00 */
[----:B------:R-:W-:Y:S01]  /*0050*/  CS2R R6, SRZ ;  /* 0x0000000000067805 */ /* 0x000fe2000001ff00 */
[----:B0-----:R-:W-:Y:S01]  /*0060*/  IMAD.SHL.U32 R8, R15, 0x4, RZ ;  /* 0x000000040f087824 */ /* 0x001fe200078e00ff */
[----:B-1----:R-:W-:Y:S01]  /*0070*/  UISETP.GE.AND UP0, UPT, UR20, 0x1010, UPT ;  /* 0x000010101400788c */ /* 0x002fe2000bf06270 */
[----:B------:R-:W-:Y:S02]  /*0080*/  IMAD.U32 R3, RZ, RZ, UR20 ;  /* 0x00000014ff037e24 */ /* 0x000fe4000f8e00ff */
[----:B------:R-:W-:Y:S01]  /*0090*/  IMAD.U32 R5, RZ, RZ, UR20 ;  /* 0x00000014ff057e24 */ /* 0x000fe2000f8e00ff */
[----:B------:R-:W-:-:S02]  /*00a0*/  LOP3.LUT R8, R8, 0x7fc, RZ, 0xc0, !PT ;  /* 0x000007fc08087812 */ /* 0x000fc400078ec0ff */
[----:B------:R-:W-:Y:S02]  /*00b0*/  PLOP3.LUT P2, PT, PT, PT, UP0, 0x80, 0x0 ;  /* 0x000000000000781c */ /* 0x000fe40003f4f008 */
[----:B------:R-:W-:Y:S01]  /*00c0*/  LOP3.LUT R20, R8, 0x800, RZ, 0xfc, !PT ;  /* 0x0000080008147812 */ /* 0x000fe200078efcff */
[----:B------:R-:W-:Y:S01]  /*00d0*/  IMAD R14, R3, 0xc00, R8 ;  /* 0x00000c00030e7824 */ /* 0x000fe200078e0208 */
[----:B------:R-:W-:Y:S02]  /*00e0*/  PLOP3.LUT P1, PT, PT, PT, UP0, 0x40, 0x0 ;  /* 0x000000000000781c */ /* 0x000fe40003f2e808 */
[----:B------:R-:W-:Y:S01]  /*00f0*/  ISETP.LT.U32.AND P0, PT, R20, 0xc00, PT ;  /* 0x00000c001400780c */ /* 0x000fe20003f01070 */
[----:B------:R-:W-:Y:S02]  /*0100*/  IMAD R3, R5, 0xc00, R20 ;  /* 0x00000c0005037824 */ /* 0x000fe400078e0214 */
[----:B------:R-:W-:Y:S01]  /*0110*/  CS2R R4, SRZ ;  /* 0x0000000000047805 */ /* 0x000fe2000001ff00 */
[----:B------:R-:W-:Y:S01]  /*0120*/  ISETP.LT.U32.AND.EX P0, PT, RZ, RZ, P1, P0 ;  /* 0x000000ffff00720c */ /* 0x000fe20000f01100 */
[----:B------:R-:W-:-:S04]  /*0130*/  IMAD.WIDE R12, R14, R21, c[0x0][0x160] ;  /* 0x000058000e0c7625 */ /* 0x000fc800078e0215 */
[----:B------:R-:W-:Y:S01]  /*0140*/  IMAD.WIDE R26, R3, R21, c[0x0][0x160] ;  /* 0x00005800031a7625 */ /* 0x000fe200078e0215 */
[----:B------:R-:W2:Y:S07]  /*0150*/  @!P2 LDG.E.EL.64 R4, [R12.64] ;  /* 0x0000000c0c04a981 */ /* 0x000eae000c2e1b00 */
[----:B------:R0:W3:Y:S01]  /*0160*/  @P0 LDG.E.EL.64 R6, [R26.64] ;  /* 0x0000000c1a060981 */ /* 0x0000e2000c2e1b00 */
[----:B------:R-:W-:Y:S01]  /*0170*/  IMAD.U32 R0, RZ, RZ, UR20 ;  /* 0x00000014ff007e24 */ /* 0x000fe2000f8e00ff */
[----:B------:R-:W-:-:S04]  /*0180*/  PLOP3.LUT P4, PT, PT, PT, UP0, 0x40, 0x0 ;  /* 0x000000000000781c */ /* 0x000fc80003f8e808 */
[----:B------:R-:W-:-:S04]  /*0190*/  ISETP.LT.AND P1, PT, R0, 0x1010, PT ;  /* 0x000010100000780c */ /* 0x000fc80003f21270 */
[----:B------:R-:W-:-:S05]  /*01a0*/  SEL R25, RZ, 0x3f800000, !P1 ;  /* 0x3f800000ff197807 */ /* 0x000fca0004800000 */
[----:B------:R-:W-:-:S05]  /*01b0*/  FADD R28, R25, 1 ;  /* 0x3f800000191c7421 */ /* 0x000fca0000000000 */
[----:B------:R-:W-:-:S05]  /*01c0*/  FSEL R25, R28, R25, P0 ;  /* 0x000000191c197208 */ /* 0x000fca0000000000 */
[C---:B------:R-:W-:Y:S01]  /*01d0*/  FADD R22, R25.reuse, R25 ;  /* 0x0000001919167221 */ /* 0x040fe20000000000 */
[----:B------:R-:W-:-:S03]  /*01e0*/  FMUL R0, R25, 16777216 ;  /* 0x4b80000019007820 */ /* 0x000fc60000400000 */
[C---:B------:R-:W-:Y:S01]  /*01f0*/  FMUL R19, R22.reuse, 16777216 ;  /* 0x4b80000016137820 */ /* 0x040fe20000400000 */
[----:B------:R-:W-:Y:S01]  /*0200*/  FSETP.GEU.AND P1, PT, R22, 1.175494350822287508e-38, PT ;  /* 0x008000001600780b */ /* 0x000fe20003f2e000 */
[----:B------:R-:W-:-:S03]  /*0210*/  FADD R18, R25, R22 ;  /* 0x0000001619127221 */ /* 0x000fc60000000000 */
[----:B------:R-:W-:Y:S01]  /*0220*/  FSEL R23, R19, R22, !P1 ;  /* 0x0000001613177208 */ /* 0x000fe20004800000 */
[C---:B0-----:R-:W-:Y:S01]  /*0230*/  FMUL R27, R18.reuse, 16777216 ;  /* 0x4b800000121b7820 */ /* 0x041fe20000400000 */
[----:B------:R-:W-:Y:S01]  /*0240*/  FSETP.GEU.AND P2, PT, R18, 1.175494350822287508e-38, PT ;  /* 0x008000001200780b */ /* 0x000fe20003f4e000 */
[----:B------:R-:W-:Y:S01]  /*0250*/  FADD R19, R25, R18 ;  /* 0x0000001219137221 */ /* 0x000fe20000000000 */
[----:B------:R-:W-:Y:S02]  /*0260*/  FSEL R24, R0, R25, !P1 ;  /* 0x0000001900187208 */ /* 0x000fe40004800000 */
[----:B------:R-:W0:Y:S01]  /*0270*/  MUFU.RCP R23, R23 ;  /* 0x0000001700177308 */ /* 0x000e220000001000 */
[----:B------:R-:W-:Y:S01]  /*0280*/  FSEL R26, R27, R18, !P2 ;  /* 0x000000121b1a7208 */ /* 0x000fe20005000000 */
[C---:B------:R-:W-:Y:S01]  /*0290*/  FMUL R2, R19.reuse, 16777216 ;  /* 0x4b80000013027820 */ /* 0x040fe20000400000 */
[----:B------:R-:W-:Y:S02]  /*02a0*/  FSETP.GEU.AND P3, PT, R19, 1.175494350822287508e-38, PT ;  /* 0x008000001300780b */ /* 0x000fe40003f6e000 */
[----:B------:R-:W-:-:S02]  /*02b0*/  PLOP3.LUT P1, PT, PT, PT, UP0, 0x40, 0x0 ;  /* 0x000000000000781c */ /* 0x000fc40003f2e808 */
[----:B------:R-:W-:Y:S01]  /*02c0*/  FSEL R2, R2, R19, !P3 ;  /* 0x0000001302027208 */ /* 0x000fe20005800000 */
[----:B------:R-:W1:Y:S01]  /*02d0*/  MUFU.RCP R26, R26 ;  /* 0x0000001a001a7308 */ /* 0x000e620000001000 */
[CC--:B------:R-:W-:Y:S02]  /*02e0*/  FSEL R33, R0.reuse, R25.reuse, !P2 ;  /* 0x0000001900217208 */ /* 0x0c0fe40005000000 */
[----:B------:R-:W-:Y:S02]  /*02f0*/  FSEL R35, R0, R25, !P3 ;  /* 0x0000001900237208 */ /* 0x000fe40005800000 */
[----:B------:R-:W-:Y:S01]  /*0300*/  PLOP3.LUT P2, PT, PT, PT, UP0, 0x40, 0x0 ;  /* 0x000000000000781c */ /* 0x000fe20003f4e808 */
[----:B0-----:R-:W-:Y:S02]  /*0310*/  FMUL R24, R23, R24 ;  /* 0x0000001817187220 */ /* 0x001fe40000400000 */
[----:B------:R-:W0:Y:S08]  /*0320*/  MUFU.RCP R2, R2 ;  /* 0x0000000200027308 */ /* 0x000e300000001000 */
[----:B------:R-:W4:Y:S01]  /*0330*/  MUFU.RCP R23, R28 ;  /* 0x0000001c00177308 */ /* 0x000f220000001000 */
[C---:B--2---:R-:W-:Y:S01]  /*0340*/  IMAD.U32 R29, R4.reuse, 0x10000, RZ ;  /* 0x00010000041d7824 */ /* 0x044fe200078e00ff */
[----:B------:R-:W-:Y:S01]  /*0350*/  PRMT R4, R4, 0x7632, R4 ;  /* 0x0000763204047816 */ /* 0x000fe20000000004 */
[C---:B------:R-:W-:Y:S01]  /*0360*/  IMAD.U32 R30, R5.reuse, 0x10000, RZ ;  /* 0x00010000051e7824 */ /* 0x040fe200078e00ff */
[----:B------:R-:W-:-:S02]  /*0370*/  PRMT R5, R5, 0x7632, R5 ;  /* 0x0000763205057816 */ /* 0x000fc40000000005 */
[----:B------:R-:W-:Y:S01]  /*0380*/  FSEL R29, R29, RZ, P1 ;  /* 0x000000ff1d1d7208 */ /* 0x000fe20000800000 */
[----:B------:R-:W-:Y:S01]  /*0390*/  IMAD.U32 R4, R4, 0x10000, RZ ;  /* 0x0001000004047824 */ /* 0x000fe200078e00ff */
[C---:B---3--:R-:W-:Y:S01]  /*03a0*/  PRMT R31, R6.reuse, 0x7632, R31 ;  /* 0x00007632061f7816 */ /* 0x048fe2000000001f */
[----:B------:R-:W-:Y:S01]  /*03b0*/  IMAD.U32 R27, R6, 0x10000, RZ ;  /* 0x00010000061b7824 */ /* 0x000fe200078e00ff */
[----:B-1----:R-:W-:Y:S01]  /*03c0*/  FMUL R6, R26, R33 ;  /* 0x000000211a067220 */ /* 0x002fe20000400000 */
[----:B------:R-:W-:Y:S02]  /*03d0*/  PLOP3.LUT P1, PT, PT, PT, UP0, 0x40, 0x0 ;  /* 0x000000000000781c */ /* 0x000fe40003f2e808 */
[----:B------:R-:W-:Y:S01]  /*03e0*/  FADD R0, -R29, R27 ;  /* 0x0000001b1d007221 */ /* 0x000fe20000000100 */
[----:B------:R-:W-:Y:S01]  /*03f0*/  FSEL R26, R4, RZ, P4 ;  /* 0x000000ff041a7208 */ /* 0x000fe20002000000 */
[----:B------:R-:W-:Y:S01]  /*0400*/  IMAD.U32 R31, R31, 0x10000, RZ ;  /* 0x000100001f1f7824 */ /* 0x000fe200078e00ff */
[----:B0-----:R-:W-:Y:S01]  /*0410*/  FMUL R4, R2, R35 ;  /* 0x0000002302047220 */ /* 0x001fe20000400000 */
[----:B----4-:R-:W-:Y:S01]  /*0420*/  FFMA R28, R0, R23, R29 ;  /* 0x00000017001c7223 */ /* 0x010fe2000000001d */
[----:B------:R-:W-:Y:S01]  /*0430*/  FSEL R30, R30, RZ, P1 ;  /* 0x000000ff1e1e7208 */ /* 0x000fe20000800000 */
[----:B------:R-:W-:Y:S01]  /*0440*/  FADD R2, -R26, R31 ;  /* 0x0000001f1a027221 */ /* 0x000fe20000000100 */
[----:B------:R-:W-:Y:S01]  /*0450*/  FSETP.NEU.AND P1, PT, R22, RZ, PT ;  /* 0x000000ff1600720b */ /* 0x000fe20003f2d000 */
[----:B------:R-:W-:Y:S01]  /*0460*/  FADD R33, R27, -R28 ;  /* 0x8000001c1b217221 */ /* 0x000fe20000000000 */
[----:B------:R-:W-:Y:S01]  /*0470*/  FSEL R27, R28, R29, P0 ;  /* 0x0000001d1c1b7208 */ /* 0x000fe20000000000 */
[----:B------:R-:W-:Y:S01]  /*0480*/  FFMA R28, R23, R2, R26 ;  /* 0x00000002171c7223 */ /* 0x000fe2000000001a */
[C---:B------:R-:W-:Y:S01]  /*0490*/  IMAD.U32 R29, R7.reuse, 0x10000, RZ ;  /* 0x00010000071d7824 */ /* 0x040fe200078e00ff */
[----:B------:R-:W-:Y:S01]  /*04a0*/  FFMA R32, R0, R33, RZ ;  /* 0x0000002100207223 */ /* 0x000fe200000000ff */
[----:B------:R-:W-:Y:S01]  /*04b0*/  PRMT R7, R7, 0x7632, R7 ;  /* 0x0000763207077816 */ /* 0x000fe20000000007 */
[----:B------:R-:W-:Y:S01]  /*04c0*/  FADD R31, R31, -R28 ;  /* 0x8000001c1f1f7221 */ /* 0x000fe20000000000 */
[----:B------:R-:W-:Y:S01]  /*04d0*/  FADD R0, -R30, R29 ;  /* 0x0000001d1e007221 */ /* 0x000fe20000000100 */
[----:B------:R-:W-:-:S02]  /*04e0*/  FSEL R24, R24, RZ, P1 ;  /* 0x000000ff18187208 */ /* 0x000fc40000800000 */
[----:B------:R-:W-:Y:S01]  /*04f0*/  FFMA R31, R2, R31, RZ ;  /* 0x0000001f021f7223 */ /* 0x000fe200000000ff */
[----:B------:R-:W-:Y:S01]  /*0500*/  FFMA R2, R23, R0, R30 ;  /* 0x0000000017027223 */ /* 0x000fe2000000001e */
[----:B------:R-:W-:Y:S02]  /*0510*/  FSETP.NEU.AND P1, PT, R18, RZ, PT ;  /* 0x000000ff1200720b */ /* 0x000fe40003f2d000 */
[----:B------:R-:W-:Y:S01]  /*0520*/  FADD R31, R32, R31 ;  /* 0x0000001f201f7221 */ /* 0x000fe20000000000 */
[----:B------:R-:W-:Y:S01]  /*0530*/  FADD R29, R29, -R2 ;  /* 0x800000021d1d7221 */ /* 0x000fe20000000000 */
[----:B------:R-:W-:Y:S02]  /*0540*/  FSEL R30, R2, R30, P0 ;  /* 0x0000001e021e7208 */ /* 0x000fe40000000000 */
[----:B------:R-:W-:Y:S01]  /*0550*/  FSEL R2, R28, R26, P0 ;  /* 0x0000001a1c027208 */ /* 0x000fe20000000000 */
[----:B------:R-:W-:Y:S01]  /*0560*/  IMAD.U32 R28, R5, 0x10000, RZ ;  /* 0x00010000051c7824 */ /* 0x000fe200078e00ff */
[----:B------:R-:W0:Y:S01]  /*0570*/  SHFL.BFLY PT, R26, R19, 0x10, 0x1f ;  /* 0x0e001f00131a7f89 */ /* 0x000e2200000e0000 */
[----:B------:R-:W-:Y:S01]  /*0580*/  IMAD.U32 R5, R7, 0x10000, RZ ;  /* 0x0001000007057824 */ /* 0x000fe200078e00ff */
[----:B------:R-:W-:Y:S01]  /*0590*/  FFMA R29, R0, R29, RZ ;  /* 0x0000001d001d7223 */ /* 0x000fe200000000ff */
[----:B------:R-:W-:Y:S01]  /*05a0*/  FADD R32, -R27, R2 ;  /* 0x000000021b207221 */ /* 0x000fe20000000100 */
[----:B------:R-:W-:-:S02]  /*05b0*/  FSEL R28, R28, RZ, P2 ;  /* 0x000000ff1c1c7208 */ /* 0x000fc40001000000 */
[----:B------:R-:W-:Y:S01]  /*05c0*/  FSEL R31, R31, RZ, P0 ;  /* 0x000000ff1f1f7208 */ /* 0x000fe20000000000 */
[C---:B------:R-:W-:Y:S01]  /*05d0*/  FMUL R2, R32.reuse, R32 ;  /* 0x0000002020027220 */ /* 0x040fe20000400000 */
[----:B------:R-:W-:Y:S01]  /*05e0*/  FFMA R27, R32, R24, R27 ;  /* 0x00000018201b7223 */ /* 0x000fe2000000001b */
[----:B------:R-:W-:Y:S02]  /*05f0*/  FSEL R29, R29, RZ, P0 ;  /* 0x000000ff1d1d7208 */ /* 0x000fe40000000000 */
[----:B------:R-:W-:Y:S01]  /*0600*/  FMUL R25, R25, R2 ;  /* 0x0000000219197220 */ /* 0x000fe20000400000 */
[----:B------:R-:W-:Y:S01]  /*0610*/  FADD R2, -R28, R5 ;  /* 0x000000051c027221 */ /* 0x000fe20000000100 */
[----:B------:R-:W-:Y:S01]  /*0620*/  FADD R30, R30, -R27 ;  /* 0x8000001b1e1e7221 */ /* 0x000fe20000000000 */
[----:B------:R-:W-:Y:S01]  /*0630*/  FSEL R6, R6, RZ, P1 ;  /* 0x000000ff06067208 */ /* 0x000fe20000800000 */
[----:B------:R-:W-:Y:S01]  /*0640*/  FFMA R24, R24, R25, R31 ;  /* 0x0000001918187223 */ /* 0x000fe2000000001f */
[----:B------:R-:W-:Y:S01]  /*0650*/  FFMA R23, R23, R2, R28 ;  /* 0x0000000217177223 */ /* 0x000fe2000000001c */
[----:B------:R-:W-:Y:S01]  /*0660*/  FMUL R7, R30, R30 ;  /* 0x0000001e1e077220 */ /* 0x000fe20000400000 */
[----:B------:R-:W-:Y:S01]  /*0670*/  FSETP.NEU.AND P2, PT, R19, RZ, PT ;  /* 0x000000ff1300720b */ /* 0x000fe20003f4d000 */
[----:B------:R-:W-:Y:S01]  /*0680*/  FADD R29, R29, R24 ;  /* 0x000000181d1d7221 */ /* 0x000fe20000000000 */
[----:B------:R-:W-:Y:S01]  /*0690*/  FADD R5, R5, -R23 ;  /* 0x8000001705057221 */ /* 0x000fe20000000000 */
[----:B------:R-:W-:Y:S01]  /*06a0*/  FMUL R7, R22, R7 ;  /* 0x0000000716077220 */ /* 0x000fe20000400000 */
[----:B------:R-:W-:Y:S01]  /*06b0*/  FSEL R23, R23, R28, P0 ;  /* 0x0000001c17177208 */ /* 0x000fe20000000000 */
[----:B------:R-:W-:Y:S01]  /*06c0*/  FFMA R30, R30, R6, R27 ;  /* 0x000000061e1e7223 */ /* 0x000fe2000000001b */
[----:B0-----:R-:W-:Y:S01]  /*06d0*/  FADD R0, R19, R26 ;  /* 0x0000001a13007221 */ /* 0x001fe20000000000 */
[----:B------:R-:W-:Y:S01]  /*06e0*/  FFMA R2, R2, R5, RZ ;  /* 0x0000000502027223 */ /* 0x000fe200000000ff */
[----:B------:R-:W-:Y:S01]  /*06f0*/  FFMA R7, R6, R7, R29 ;  /* 0x0000000706077223 */ /* 0x000fe2000000001d */
[----:B------:R-:W-:Y:S01]  /*0700*/  FSEL R6, R4, RZ, P2 ;  /* 0x000000ff04067208 */ /* 0x000fe20001000000 */
[C---:B------:R-:W-:Y:S01]  /*0710*/  FMUL R25, R0.reuse, 0.25 ;  /* 0x3e80000000197820 */ /* 0x040fe20000400000 */
[C---:B------:R-:W-:Y:S01]  /*0720*/  FSETP.GEU.AND P3, PT, |R0|.reuse, 1.175494350822287508e-38, PT ;  /* 0x008000000000780b */ /* 0x040fe20003f6e200 */
[----:B------:R-:W0:Y:S01]  /*0730*/  SHFL.BFLY PT, R5, R0, 0x8, 0x1f ;  /* 0x0d001f0000057f89 */ /* 0x000e2200000e0000 */
[----:B------:R-:W-:Y:S01]  /*0740*/  FSETP.GT.AND P1, PT, |R0|, 8.50705917302346158658e+37, PT ;  /* 0x7e8000000000780b */ /* 0x000fe20003f24200 */
[----:B------:R-:W-:Y:S01]  /*0750*/  FADD R23, R23, -R30 ;  /* 0x8000001e17177221 */ /* 0x000fe20000000000 */
[----:B------:R-:W-:-:S02]  /*0760*/  FSEL R2, R2, RZ, P0 ;  /* 0x000000ff02027208 */ /* 0x000fc40000000000 */
[----:B------:R-:W-:Y:S01]  /*0770*/  FSEL R22, R25, R0, P1 ;  /* 0x0000000019167208 */ /* 0x000fe20000800000 */
[C---:B------:R-:W-:Y:S01]  /*0780*/  FMUL R25, R23.reuse, R23 ;  /* 0x0000001717197220 */ /* 0x040fe20000400000 */
[----:B------:R-:W-:Y:S01]  /*0790*/  FFMA R4, R23, R6, R30 ;  /* 0x0000000617047223 */ /* 0x000fe2000000001e */
[----:B------:R-:W-:Y:S01]  /*07a0*/  FADD R7, R2, R7 ;  /* 0x0000000702077221 */ /* 0x000fe20000000000 */
[----:B------:R-:W-:Y:S01]  /*07b0*/  FSETP.NEU.AND P2, PT, R0, RZ, PT ;  /* 0x000000ff0000720b */ /* 0x000fe20003f4d000 */
[----:B------:R-:W-:Y:S01]  /*07c0*/  FMUL R25, R18, R25 ;  /* 0x0000001912197220 */ /* 0x000fe20000400000 */
[----:B------:R-:W-:Y:S01]  /*07d0*/  LOP3.LUT P4, RZ, R15, 0x1f, RZ, 0xc0, !PT ;  /* 0x0000001f0fff7812 */ /* 0x000fe2000788c0ff */
[----:B------:R-:W-:Y:S01]  /*07e0*/  @!P3 FMUL R22, R22, 16777216 ;  /* 0x4b8000001616b820 */ /* 0x000fe20000400000 */
[----:B------:R-:W1:Y:S01]  /*07f0*/  SHFL.BFLY PT, R23, R4, 0x10, 0x1f ;  /* 0x0e001f0004177f89 */ /* 0x000e6200000e0000 */
[----:B------:R-:W-:Y:S01]  /*0800*/  FFMA R25, R6, R25, R7 ;  /* 0x0000001906197223 */ /* 0x000fe20000000007 */
[----:B------:R-:W-:Y:S01]  /*0810*/  @P1 FMUL R26, R26, 0.25 ;  /* 0x3e8000001a1a1820 */ /* 0x000fe20000400000 */
[----:B------:R-:W2:Y:S03]  /*0820*/  MUFU.RCP R27, R22 ;  /* 0x00000016001b7308 */ /* 0x000ea60000001000 */
[----:B------:R-:W3:Y:S01]  /*0830*/  SHFL.BFLY PT, R18, R25, 0x10, 0x1f ;  /* 0x0e001f0019127f89 */ /* 0x000ee200000e0000 */
[----:B------:R-:W-:Y:S01]  /*0840*/  @!P3 FMUL R26, R26, 16777216 ;  /* 0x4b8000001a1ab820 */ /* 0x000fe20000400000 */
[----:B0-----:R-:W-:-:S04]  /*0850*/  FADD R2, R0, R5 ;  /* 0x0000000500027221 */ /* 0x001fc80000000000 */
[C---:B------:R-:W-:Y:S01]  /*0860*/  FMUL R29, R2.reuse, 0.25 ;  /* 0x3e800000021d7820 */ /* 0x040fe20000400000 */
[C---:B------:R-:W-:Y:S01]  /*0870*/  FSETP.GEU.AND P3, PT, |R2|.reuse, 1.175494350822287508e-38, PT ;  /* 0x008000000200780b */ /* 0x040fe20003f6e200 */
[----:B------:R-:W0:Y:S01]  /*0880*/  SHFL.BFLY PT, R7, R2, 0x4, 0x1f ;  /* 0x0c801f0002077f89 */ /* 0x000e2200000e0000 */
[----:B------:R-:W-:Y:S01]  /*0890*/  FSETP.GT.AND P1, PT, |R2|, 8.50705917302346158658e+37, PT ;  /* 0x7e8000000200780b */ /* 0x000fe20003f24200 */
[----:B--2---:R-:W-:-:S03]  /*08a0*/  FMUL R27, R27, R26 ;  /* 0x0000001a1b1b7220 */ /* 0x004fc60000400000 */
[----:B------:R-:W-:Y:S02]  /*08b0*/  FSEL R29, R29, R2, P1 ;  /* 0x000000021d1d7208 */ /* 0x000fe40000800000 */
[----:B------:R-:W-:Y:S01]  /*08c0*/  FSEL R27, R27, RZ, P2 ;  /* 0x000000ff1b1b7208 */ /* 0x000fe20001000000 */
[----:B-1----:R-:W-:Y:S01]  /*08d0*/  FADD R23, -R4, R23 ;  /* 0x0000001704177221 */ /* 0x002fe20000000100 */
[----:B------:R-:W-:-:S03]  /*08e0*/  FSETP.NEU.AND P2, PT, R2, RZ, PT ;  /* 0x000000ff0200720b */ /* 0x000fc60003f4d000 */
[C---:B------:R-:W-:Y:S01]  /*08f0*/  FMUL R22, R23.reuse, R23 ;  /* 0x0000001717167220 */ /* 0x040fe20000400000 */
[----:B------:R-:W-:Y:S01]  /*0900*/  FFMA R6, R23, R27, R4 ;  /* 0x0000001b17067223 */ /* 0x000fe20000000004 */
[----:B------:R-:W-:Y:S01]  /*0910*/  @!P3 FMUL R29, R29, 16777216 ;  /* 0x4b8000001d1db820 */ /* 0x000fe20000400000 */
[----:B---3--:R-:W-:Y:S01]  /*0920*/  FADD R18, R25, R18 ;  /* 0x0000001219127221 */ /* 0x008fe20000000000 */
[----:B------:R-:W-:Y:S01]  /*0930*/  FMUL R22, R19, R22 ;  /* 0x0000001613167220 */ /* 0x000fe20000400000 */
[----:B------:R-:W-:Y:S01]  /*0940*/  @P1 FMUL R5, R5, 0.25 ;  /* 0x3e80000005051820 */ /* 0x000fe20000400000 */
[----:B------:R-:W1:Y:S01]  /*0950*/  SHFL.BFLY PT, R19, R6, 0x8, 0x1f ;  /* 0x0d001f0006137f89 */ /* 0x000e6200000e0000 */
[----:B------:R-:W2:Y:S01]  /*0960*/  MUFU.RCP R24, R29 ;  /* 0x0000001d00187308 */ /* 0x000ea20000001000 */
[----:B------:R-:W-:Y:S01]  /*0970*/  FFMA R18, R27, R22, R18 ;  /* 0x000000161b127223 */ /* 0x000fe20000000012 */
[----:B------:R-:W-:Y:S01]  /*0980*/  @!P3 FMUL R5, R5, 16777216 ;  /* 0x4b8000000505b820 */ /* 0x000fe20000400000 */
[----:B0-----:R-:W-:-:S03]  /*0990*/  FADD R4, R2, R7 ;  /* 0x0000000702047221 */ /* 0x001fc60000000000 */
[----:B------:R-:W0:Y:S01]  /*09a0*/  SHFL.BFLY PT, R23, R18, 0x8, 0x1f ;  /* 0x0d001f0012177f89 */ /* 0x000e2200000e0000 */
[C---:B------:R-:W-:Y:S01]  /*09b0*/  FMUL R27, R4.reuse, 0.25 ;  /* 0x3e800000041b7820 */ /* 0x040fe20000400000 */
[C---:B------:R-:W-:Y:S02]  /*09c0*/  FSETP.GEU.AND P3, PT, |R4|.reuse, 1.175494350822287508e-38, PT ;  /* 0x008000000400780b */ /* 0x040fe40003f6e200 */
[----:B------:R-:W-:Y:S01]  /*09d0*/  FSETP.GT.AND P1, PT, |R4|, 8.50705917302346158658e+37, PT ;  /* 0x7e8000000400780b */ /* 0x000fe20003f24200 */
[----:B--2---:R-:W-:-:S03]  /*09e0*/  FMUL R24, R24, R5 ;  /* 0x0000000518187220 */ /* 0x004fc60000400000 */
[----:B------:R-:W-:Y:S01]  /*09f0*/  FSEL R27, R27, R4, P1 ;  /* 0x000000041b1b7208 */ /* 0x000fe20000800000 */
[----:B------:R-:W2:Y:S01]  /*0a00*/  SHFL.BFLY PT, R5, R4, 0x2, 0x1f ;  /* 0x0c401f0004057f89 */ /* 0x000ea200000e0000 */
[----:B------:R-:W-:Y:S01]  /*0a10*/  FSEL R24, R24, RZ, P2 ;  /* 0x000000ff18187208 */ /* 0x000fe20001000000 */
[----:B-1----:R-:W-:-:S04]  /*0a20*/  FADD R19, -R6, R19 ;  /* 0x0000001306137221 */ /* 0x002fc80000000100 */
[----:B------:R-:W-:Y:S02]  /*0a30*/  @!P3 FMUL R27, R27, 16777216 ;  /* 0x4b8000001b1bb820 */ /* 0x000fe40000400000 */
[----:B------:R-:W-:Y:S01]  /*0a40*/  @P1 FMUL R7, R7, 0.25 ;  /* 0x3e80000007071820 */ /* 0x000fe20000400000 */
[----:B------:R-:W-:Y:S01]  /*0a50*/  FSETP.NEU.AND P2, PT, R4, RZ, PT ;  /* 0x000000ff0400720b */ /* 0x000fe20003f4d000 */
[C---:B------:R-:W-:Y:S01]  /*0a60*/  FMUL R25, R19.reuse, R19 ;  /* 0x0000001313197220 */ /* 0x040fe20000400000 */
[----:B------:R-:W-:Y:S01]  /*0a70*/  FFMA R6, R19, R24, R6 ;  /* 0x0000001813067223 */ /* 0x000fe20000000006 */
[----:B------:R-:W1:Y:S01]  /*0a80*/  MUFU.RCP R22, R27 ;  /* 0x0000001b00167308 */ /* 0x000e620000001000 */
[----:B0-----:R-:W-:Y:S01]  /*0a90*/  FADD R23, R18, R23 ;  /* 0x0000001712177221 */ /* 0x001fe20000000000 */
[----:B------:R-:W-:Y:S01]  /*0aa0*/  FMUL R25, R0, R25 ;  /* 0x0000001900197220 */ /* 0x000fe20000400000 */
[----:B------:R-:W-:Y:S01]  /*0ab0*/  @!P3 FMUL R7, R7, 16777216 ;  /* 0x4b8000000707b820 */ /* 0x000fe20000400000 */
[----:B------:R-:W0:Y:S02]  /*0ac0*/  SHFL.BFLY PT, R19, R6, 0x4, 0x1f ;  /* 0x0c801f0006137f89 */ /* 0x000e2400000e0000 */
[----:B------:R-:W-:-:S05]  /*0ad0*/  FFMA R23, R24, R25, R23 ;  /* 0x0000001918177223 */ /* 0x000fca0000000017 */
[----:B------:R-:W3:Y:S01]  /*0ae0*/  SHFL.BFLY PT, R18, R23, 0x4, 0x1f ;  /* 0x0c801f0017127f89 */ /* 0x000ee200000e0000 */
[----:B--2---:R-:W-:Y:S01]  /*0af0*/  FADD R0, R4, R5 ;  /* 0x0000000504007221 */ /* 0x004fe20000000000 */
[----:B-1----:R-:W-:-:S03]  /*0b00*/  FMUL R22, R22, R7 ;  /* 0x0000000716167220 */ /* 0x002fc60000400000 */
[C---:B------:R-:W-:Y:S01]  /*0b10*/  FMUL R29, R0.reuse, 0.25 ;  /* 0x3e800000001d7820 */ /* 0x040fe20000400000 */
[C---:B------:R-:W-:Y:S01]  /*0b20*/  FSETP.GEU.AND P3, PT, |R0|.reuse, 1.175494350822287508e-38, PT ;  /* 0x008000000000780b */ /* 0x040fe20003f6e200 */
[----:B------:R-:W1:Y:S01]  /*0b30*/  SHFL.BFLY PT, R7, R0, 0x1, 0x1f ;  /* 0x0c201f0000077f89 */ /* 0x000e6200000e0000 */
[----:B------:R-:W-:Y:S02]  /*0b40*/  FSETP.GT.AND P1, PT, |R0|, 8.50705917302346158658e+37, PT ;  /* 0x7e8000000000780b */ /* 0x000fe40003f24200 */
[----:B------:R-:W-:Y:S02]  /*0b50*/  FSEL R22, R22, RZ, P2 ;  /* 0x000000ff16167208 */ /* 0x000fe40001000000 */
[----:B------:R-:W-:Y:S01]  /*0b60*/  FSEL R29, R29, R0, P1 ;  /* 0x000000001d1d7208 */ /* 0x000fe20000800000 */
[----:B0-----:R-:W-:-:S06]  /*0b70*/  FADD R19, -R6, R19 ;  /* 0x0000001306137221 */ /* 0x001fcc0000000100 */
[----:B------:R-:W-:Y:S01]  /*0b80*/  @!P3 FMUL R29, R29, 16777216 ;  /* 0x4b8000001d1db820 */ /* 0x000fe20000400000 */
[C---:B------:R-:W-:Y:S01]  /*0b90*/  FMUL R25, R19.reuse, R19 ;  /* 0x0000001313197220 */ /* 0x040fe20000400000 */
[----:B------:R-:W-:Y:S01]  /*0ba0*/  FFMA R6, R19, R22, R6 ;  /* 0x0000001613067223 */ /* 0x000fe20000000006 */
[----:B------:R-:W-:Y:S01]  /*0bb0*/  @P1 FMUL R5, R5, 0.25 ;  /* 0x3e80000005051820 */ /* 0x000fe20000400000 */
[----:B---3--:R-:W-:Y:S01]  /*0bc0*/  FADD R23, R23, R18 ;  /* 0x0000001217177221 */ /* 0x008fe20000000000 */
[----:B------:R-:W-:Y:S01]  /*0bd0*/  FMUL R25, R2, R25 ;  /* 0x0000001902197220 */ /* 0x000fe20000400000 */
[----:B------:R-:W-:Y:S01]  /*0be0*/  FSETP.NEU.AND P1, PT, R0, RZ, PT ;  /* 0x000000ff0000720b */ /* 0x000fe20003f2d000 */
[----:B------:R-:W0:Y:S01]  /*0bf0*/  SHFL.BFLY PT, R19, R6, 0x2, 0x1f ;  /* 0x0c401f0006137f89 */ /* 0x000e2200000e0000 */
[----:B------:R-:W-:Y:S01]  /*0c00*/  @!P3 FMUL R5, R5, 16777216 ;  /* 0x4b8000000505b820 */ /* 0x000fe20000400000 */
[----:B------:R-:W-:Y:S01]  /*0c10*/  FFMA R23, R22, R25, R23 ;  /* 0x0000001916177223 */ /* 0x000fe20000000017 */
[----:B------:R-:W-:Y:S01]  /*0c20*/  ISETP.GE.AND P3, PT, R15, 0x10, PT ;  /* 0x000000100f00780c */ /* 0x000fe20003f66270 */
[----:B------:R2:W3:Y:S01]  /*0c30*/  MUFU.RCP R22, R29 ;  /* 0x0000001d00167308 */ /* 0x0004e20000001000 */
[----:B-1----:R-:W-:-:S02]  /*0c40*/  FADD R2, R0, R7 ;  /* 0x0000000700027221 */ /* 0x002fc40000000000 */
[----:B------:R-:W1:Y:S02]  /*0c50*/  SHFL.BFLY PT, R18, R23, 0x2, 0x1f ;  /* 0x0c401f0017127f89 */ /* 0x000e6400000e0000 */
[C---:B------:R-:W-:Y:S01]  /*0c60*/  FMUL R27, R2.reuse, 0.25 ;  /* 0x3e800000021b7820 */ /* 0x040fe20000400000 */
[----:B------:R-:W-:Y:S01]  /*0c70*/  FSETP.GEU.AND P2, PT, |R2|, 1.175494350822287508e-38, PT ;  /* 0x008000000200780b */ /* 0x000fe20003f4e200 */
[----:B--2---:R-:W-:-:S04]  /*0c80*/  IMAD.MOV.U32 R29, RZ, RZ, 0x4 ;  /* 0x00000004ff1d7424 */ /* 0x004fc800078e00ff */
[----:B------:R-:W-:Y:S01]  /*0c90*/  IMAD.WIDE.U32 R28, R8, R29, c[0x0][0x168] ;  /* 0x00005a00081c7625 */ /* 0x000fe200078e001d */
[----:B---3--:R-:W-:Y:S01]  /*0ca0*/  FMUL R22, R22, R5 ;  /* 0x0000000516167220 */ /* 0x008fe20000400000 */
[----:B0-----:R-:W-:-:S04]  /*0cb0*/  FADD R19, -R6, R19 ;  /* 0x0000001306137221 */ /* 0x001fc80000000100 */
[----:B------:R-:W-:Y:S02]  /*0cc0*/  FSEL R22, R22, RZ, P1 ;  /* 0x000000ff16167208 */ /* 0x000fe40000800000 */
[----:B------:R-:W-:Y:S01]  /*0cd0*/  FSETP.GT.AND P1, PT, |R2|, 8.50705917302346158658e+37, PT ;  /* 0x7e8000000200780b */ /* 0x000fe20003f24200 */
[C---:B------:R-:W-:Y:S02]  /*0ce0*/  FMUL R25, R19.reuse, R19 ;  /* 0x0000001313197220 */ /* 0x040fe40000400000 */
[----:B------:R-:W-:Y:S01]  /*0cf0*/  FFMA R5, R19, R22, R6 ;  /* 0x0000001613057223 */ /* 0x000fe20000000006 */
[----:B-1----:R-:W-:Y:S01]  /*0d00*/  FADD R23, R23, R18 ;  /* 0x0000001217177221 */ /* 0x002fe20000000000 */
[----:B------:R-:W-:Y:S01]  /*0d10*/  FMUL R25, R4, R25 ;  /* 0x0000001904197220 */ /* 0x000fe20000400000 */
[----:B------:R-:W-:Y:S02]  /*0d20*/  FSEL R27, R27, R2, P1 ;  /* 0x000000021b1b7208 */ /* 0x000fe40000800000 */
[----:B------:R-:W0:Y:S01]  /*0d30*/  SHFL.BFLY PT, R4, R5, 0x1, 0x1f ;  /* 0x0c201f0005047f89 */ /* 0x000e2200000e0000 */
[----:B------:R-:W-:Y:S01]  /*0d40*/  FFMA R23, R22, R25, R23 ;  /* 0x0000001916177223 */ /* 0x000fe20000000017 */
[----:B------:R-:W-:Y:S01]  /*0d50*/  SHF.R.U32.HI R19, RZ, 0x3, R15 ;  /* 0x00000003ff137819 */ /* 0x000fe2000001160f */
[----:B------:R-:W-:-:S02]  /*0d60*/  @!P2 FMUL R27, R27, 16777216 ;  /* 0x4b8000001b1ba820 */ /* 0x000fc40000400000 */
[----:B------:R-:W-:Y:S01]  /*0d70*/  @P1 FMUL R7, R7, 0.25 ;  /* 0x3e80000007071820 */ /* 0x000fe20000400000 */
[----:B------:R-:W1:Y:S01]  /*0d80*/  SHFL.BFLY PT, R6, R23, 0x1, 0x1f ;  /* 0x0c201f0017067f89 */ /* 0x000e6200000e0000 */
[----:B------:R-:W2:Y:S01]  /*0d90*/  MUFU.RCP R18, R27 ;  /* 0x0000001b00127308 */ /* 0x000ea20000001000 */
[----:B------:R-:W-:Y:S01]  /*0da0*/  FSETP.NEU.AND P1, PT, R2, RZ, PT ;  /* 0x000000ff0200720b */ /* 0x000fe20003f2d000 */
[----:B------:R-:W-:Y:S01]  /*0db0*/  @!P2 FMUL R7, R7, 16777216 ;  /* 0x4b8000000707a820 */ /* 0x000fe20000400000 */
[----:B------:R-:W-:-:S05]  /*0dc0*/  LOP3.LUT R19, R19, 0x3c, RZ, 0xc0, !PT ;  /* 0x0000003c13137812 */ /* 0x000fca00078ec0ff */
[----:B------:R-:W-:Y:S01]  /*0dd0*/  @!P4 STS [R19+0x80], R2 ;  /* 0x000080021300c388 */ /* 0x000fe20000000800 */
[----:B--2---:R-:W-:Y:S01]  /*0de0*/  FMUL R18, R18, R7 ;  /* 0x0000000712127220 */ /* 0x004fe20000400000 */
[----:B0-----:R-:W-:-:S04]  /*0df0*/  FADD R4, -R5, R4 ;  /* 0x0000000405047221 */ /* 0x001fc80000000100 */
[----:B------:R-:W-:Y:S01]  /*0e00*/  FMUL R7, R4, R4 ;  /* 0x0000000404077220 */ /* 0x000fe20000400000 */
[----:B------:R-:W-:Y:S01]  /*0e10*/  FSEL R18, R18, RZ, P1 ;  /* 0x000000ff12127208 */ /* 0x000fe20000800000 */
[----:B-1----:R-:W-:Y:S02]  /*0e20*/  FADD R23, R23, R6 ;  /* 0x0000000617177221 */ /* 0x002fe40000000000 */
[----:B------:R-:W-:Y:S02]  /*0e30*/  FMUL R7, R0, R7 ;  /* 0x0000000700077220 */ /* 0x000fe40000400000 */
[----:B------:R-:W-:Y:S02]  /*0e40*/  FFMA R4, R4, R18, R5 ;  /* 0x0000001204047223 */ /* 0x000fe40000000005 */
[----:B------:R-:W-:-:S03]  /*0e50*/  FFMA R18, R18, R7, R23 ;  /* 0x0000000712127223 */ /* 0x000fc60000000017 */
[----:B------:R-:W-:Y:S04]  /*0e60*/  @!P4 STS [R19], R4 ;  /* 0x000000041300c388 */ /* 0x000fe80000000800 */
[----:B------:R-:W-:Y:S04]  /*0e70*/  @!P4 STS [R19+0x40], R18 ;  /* 0x000040121300c388 */ /* 0x000fe80000000800 */
[----:B------:R-:W-:Y:S06]  /*0e80*/  BAR.SYNC.DEFER_BLOCKING 0x0 ;  /* 0x0000000000007b1d */ /* 0x000fec0000010000 */
[----:B------:R-:W0:Y:S04]  /*0e90*/  @!P3 LDS R10, [R15.X4+0x80] ;  /* 0x000080000f0ab984 */ /* 0x000e280000004800 */
[----:B------:R-:W1:Y:S04]  /*0ea0*/  @!P3 LDS R9, [R15.X4] ;  /* 0x000000000f09b984 */ /* 0x000e680000004800 */
[----:B------:R-:W2:Y:S04]  /*0eb0*/  @!P3 LDS R11, [R15.X4+0x40] ;  /* 0x000040000f0bb984 */ /* 0x000ea80000004800 */
[----:B0-----:R-:W0:Y:S04]  /*0ec0*/  SHFL.BFLY PT, R5, R10, 0x8, 0x1f ;  /* 0x0d001f000a057f89 */ /* 0x001e2800000e0000 */
[----:B-1----:R-:W1:Y:S04]  /*0ed0*/  SHFL.BFLY PT, R4, R9, 0x8, 0x1f ;  /* 0x0d001f0009047f89 */ /* 0x002e6800000e0000 */
[----:B--2---:R-:W2:Y:S01]  /*0ee0*/  SHFL.BFLY PT, R6, R11, 0x8, 0x1f ;  /* 0x0d001f000b067f89 */ /* 0x004ea200000e0000 */
[----:B0-----:R-:W-:-:S04]  /*0ef0*/  FADD R0, R10, R5 ;  /* 0x000000050a007221 */ /* 0x001fc80000000000 */
[C---:B------:R-:W-:Y:S01]  /*0f00*/  FMUL R7, R0.reuse, 0.25 ;  /* 0x3e80000000077820 */ /* 0x040fe20000400000 */
[C---:B------:R-:W-:Y:S01]  /*0f10*/  FSETP.GEU.AND P2, PT, |R0|.reuse, 1.175494350822287508e-38, PT ;  /* 0x008000000000780b */ /* 0x040fe20003f4e200 */
[----:B------:R-:W0:Y:S01]  /*0f20*/  SHFL.BFLY PT, R23, R0, 0x4, 0x1f ;  /* 0x0c801f0000177f89 */ /* 0x000e2200000e0000 */
[----:B------:R-:W-:Y:S01]  /*0f30*/  FSETP.GT.AND P1, PT, |R0|, 8.50705917302346158658e+37, PT ;  /* 0x7e8000000000780b */ /* 0x000fe20003f24200 */
[----:B-1----:R-:W-:Y:S01]  /*0f40*/  FADD R4, -R9, R4 ;  /* 0x0000000409047221 */ /* 0x002fe20000000100 */
[----:B--2---:R-:W-:Y:S02]  /*0f50*/  FADD R11, R11, R6 ;  /* 0x000000060b0b7221 */ /* 0x004fe40000000000 */
[----:B------:R-:W-:-:S07]  /*0f60*/  FSEL R7, R7, R0, P1 ;  /* 0x0000000007077208 */ /* 0x000fce0000800000 */
[----:B------:R-:W-:Y:S02]  /*0f70*/  @!P2 FMUL R7, R7, 16777216 ;  /* 0x4b8000000707a820 */ /* 0x000fe40000400000 */
[----:B------:R-:W-:Y:S02]  /*0f80*/  @P1 FMUL R5, R5, 0.25 ;  /* 0x3e80000005051820 */ /* 0x000fe40000400000 */
[----:B------:R1:W2:Y:S02]  /*0f90*/  MUFU.RCP R18, R7 ;  /* 0x0000000700127308 */ /* 0x0002a40000001000 */
[----:B------:R-:W-:Y:S01]  /*0fa0*/  @!P2 FMUL R5, R5, 16777216 ;  /* 0x4b8000000505a820 */ /* 0x000fe20000400000 */
[C---:B------:R-:W-:Y:S01]  /*0fb0*/  FSETP.NEU.AND P2, PT, R0.reuse, RZ, PT ;  /* 0x000000ff0000720b */ /* 0x040fe20003f4d000 */
[----:B0-----:R-:W-:Y:S01]  /*0fc0*/  FADD R2, R0, R23 ;  /* 0x0000001700027221 */ /* 0x001fe20000000000 */
[----:B-1----:R-:W-:-:S03]  /*0fd0*/  FMUL R7, R4, R4 ;  /* 0x0000000404077220 */ /* 0x002fc60000400000 */
[C---:B------:R-:W-:Y:S01]  /*0fe0*/  FMUL R19, R2.reuse, 0.25 ;  /* 0x3e80000002137820 */ /* 0x040fe20000400000 */
[----:B------:R-:W-:Y:S01]  /*0ff0*/  FSETP.GEU.AND P5, PT, |R2|, 1.175494350822287508e-38, PT ;  /* 0x008000000200780b */ /* 0x000fe20003fae200 */
[----:B------:R-:W-:Y:S01]  /*1000*/  FMUL R7, R10, R7 ;  /* 0x000000070a077220 */ /* 0x000fe20000400000 */
[----:B------:R-:W-:Y:S01]  /*1010*/  FSETP.GT.AND P1, PT, |R2|, 8.50705917302346158658e+37, PT ;  /* 0x7e8000000200780b */ /* 0x000fe20003f24200 */
[----:B--2---:R-:W-:Y:S02]  /*1020*/  FMUL R18, R18, R5 ;  /* 0x0000000512127220 */ /* 0x004fe40000400000 */
[----:B------:R-:W0:Y:S01]  /*1030*/  SHFL.BFLY PT, R5, R2, 0x2, 0x1f ;  /* 0x0c401f0002057f89 */ /* 0x000e2200000e0000 */
[----:B------:R-:W-:Y:S02]  /*1040*/  FSEL R19, R19, R2, P1 ;  /* 0x0000000213137208 */ /* 0x000fe40000800000 */
[----:B------:R-:W-:Y:S02]  /*1050*/  FSEL R18, R18, RZ, P2 ;  /* 0x000000ff12127208 */ /* 0x000fe40001000000 */
[----:B------:R-:W-:-:S03]  /*1060*/  FSETP.NEU.AND P2, PT, R2, RZ, PT ;  /* 0x000000ff0200720b */ /* 0x000fc60003f4d000 */
[----:B------:R-:W-:Y:S01]  /*1070*/  FFMA R9, R4, R18, R9 ;  /* 0x0000001204097223 */ /* 0x000fe20000000009 */
[----:B------:R-:W-:Y:S01]  /*1080*/  @!P5 FMUL R19, R19, 16777216 ;  /* 0x4b8000001313d820 */ /* 0x000fe20000400000 */
[----:B------:R-:W-:Y:S01]  /*1090*/  FFMA R11, R18, R7, R11 ;  /* 0x00000007120b7223 */ /* 0x000fe2000000000b */
[----:B------:R-:W-:Y:S02]  /*10a0*/  @P1 FMUL R23, R23, 0.25 ;  /* 0x3e80000017171820 */ /* 0x000fe40000400000 */
[----:B------:R-:W1:Y:S01]  /*10b0*/  SHFL.BFLY PT, R6, R9, 0x4, 0x1f ;  /* 0x0c801f0009067f89 */ /* 0x000e6200000e0000 */
[----:B------:R-:W2:Y:S01]  /*10c0*/  MUFU.RCP R18, R19 ;  /* 0x0000001300127308 */ /* 0x000ea20000001000 */
[----:B------:R-:W-:Y:S02]  /*10d0*/  @!P5 FMUL R23, R23, 16777216 ;  /* 0x4b8000001717d820 */ /* 0x000fe40000400000 */
[----:B------:R-:W3:Y:S01]  /*10e0*/  SHFL.BFLY PT, R10, R11, 0x4, 0x1f ;  /* 0x0c801f000b0a7f89 */ /* 0x000ee200000e0000 */
[----:B0-----:R-:W-:-:S05]  /*10f0*/  FADD R4, R2, R5 ;  /* 0x0000000502047221 */ /* 0x001fca0000000000 */
[----:B------:R-:W-:Y:S01]  /*1100*/  FSETP.GEU.AND P5, PT, |R4|, 1.175494350822287508e-38, PT ;  /* 0x008000000400780b */ /* 0x000fe20003fae200 */
[----:B--2---:R-:W-:Y:S01]  /*1110*/  FMUL R18, R18, R23 ;  /* 0x0000001712127220 */ /* 0x004fe20000400000 */
[C---:B------:R-:W-:Y:S01]  /*1120*/  FMUL R23, R4.reuse, 0.25 ;  /* 0x3e80000004177820 */ /* 0x040fe20000400000 */
[----:B------:R-:W-:Y:S01]  /*1130*/  FSETP.GT.AND P1, PT, |R4|, 8.50705917302346158658e+37, PT ;  /* 0x7e8000000400780b */ /* 0x000fe20003f24200 */
[----:B------:R-:W0:Y:S02]  /*1140*/  SHFL.BFLY PT, R7, R4, 0x1, 0x1f ;  /* 0x0c201f0004077f89 */ /* 0x000e2400000e0000 */
[----:B------:R-:W-:Y:S01]  /*1150*/  FSEL R18, R18, RZ, P2 ;  /* 0x000000ff12127208 */ /* 0x000fe20001000000 */
[----:B-1----:R-:W-:Y:S01]  /*1160*/  FADD R6, -R9, R6 ;  /* 0x0000000609067221 */ /* 0x002fe20000000100 */
[----:B------:R-:W-:-:S03]  /*1170*/  FSEL R23, R23, R4, P1 ;  /* 0x0000000417177208 */ /* 0x000fc60000800000 */
[C---:B------:R-:W-:Y:S01]  /*1180*/  FMUL R19, R6.reuse, R6 ;  /* 0x0000000606137220 */ /* 0x040fe20000400000 */
[----:B------:R-:W-:Y:S01]  /*1190*/  FFMA R6, R6, R18, R9 ;  /* 0x0000001206067223 */ /* 0x000fe20000000009 */
[----:B---3--:R-:W-:Y:S01]  /*11a0*/  FADD R11, R11, R10 ;  /* 0x0000000a0b0b7221 */ /* 0x008fe20000000000 */
[----:B------:R-:W-:Y:S01]  /*11b0*/  @!P5 FMUL R23, R23, 16777216 ;  /* 0x4b8000001717d820 */ /* 0x000fe20000400000 */
[----:B------:R-:W-:Y:S01]  /*11c0*/  FMUL R19, R0, R19 ;  /* 0x0000001300137220 */ /* 0x000fe20000400000 */
[----:B------:R-:W-:Y:S01]  /*11d0*/  @P1 FMUL R5, R5, 0.25 ;  /* 0x3e80000005051820 */ /* 0x000fe20000400000 */
[----:B------:R-:W1:Y:S01]  /*11e0*/  SHFL.BFLY PT, R9, R6, 0x2, 0x1f ;  /* 0x0c401f0006097f89 */ /* 0x000e6200000e0000 */
[----:B------:R-:W-:Y:S01]  /*11f0*/  FSETP.NEU.AND P1, PT, R4, RZ, PT ;  /* 0x000000ff0400720b */ /* 0x000fe20003f2d000 */
[----:B------:R-:W-:Y:S01]  /*1200*/  FFMA R11, R18, R19, R11 ;  /* 0x00000013120b7223 */ /* 0x000fe2000000000b */
[----:B------:R-:W-:Y:S01]  /*1210*/  @!P5 FMUL R5, R5, 16777216 ;  /* 0x4b8000000505d820 */ /* 0x000fe20000400000 */
[----:B------:R-:W2:Y:S03]  /*1220*/  MUFU.RCP R18, R23 ;  /* 0x0000001700127308 */ /* 0x000ea60000001000 */
[----:B------:R-:W3:Y:S01]  /*1230*/  SHFL.BFLY PT, R10, R11, 0x2, 0x1f ;  /* 0x0c401f000b0a7f89 */ /* 0x000ee200000e0000 */
[----:B0-----:R-:W-:-:S04]  /*1240*/  FADD R0, R4, R7 ;  /* 0x0000000704007221 */ /* 0x001fc80000000000 */
[C---:B------:R-:W-:Y:S01]  /*1250*/  FMUL R19, R0.reuse, 0.25 ;  /* 0x3e80000000137820 */ /* 0x040fe20000400000 */
[----:B------:R-:W-:Y:S01]  /*1260*/  FSETP.GEU.AND P2, PT, |R0|, 1.175494350822287508e-38, PT ;  /* 0x008000000000780b */ /* 0x000fe20003f4e200 */
[----:B--2---:R-:W-:Y:S01]  /*1270*/  FMUL R18, R18, R5 ;  /* 0x0000000512127220 */ /* 0x004fe20000400000 */
[----:B-1----:R-:W-:-:S04]  /*1280*/  FADD R9, -R6, R9 ;  /* 0x0000000906097221 */ /* 0x002fc80000000100 */
[----:B------:R-:W-:Y:S02]  /*1290*/  FSEL R18, R18, RZ, P1 ;  /* 0x000000ff12127208 */ /* 0x000fe40000800000 */
[----:B------:R-:W-:Y:S01]  /*12a0*/  FSETP.GT.AND P1, PT, |R0|, 8.50705917302346158658e+37, PT ;  /* 0x7e8000000000780b */ /* 0x000fe20003f24200 */
[C---:B------:R-:W-:Y:S02]  /*12b0*/  FMUL R5, R9.reuse, R9 ;  /* 0x0000000909057220 */ /* 0x040fe40000400000 */
[----:B------:R-:W-:Y:S01]  /*12c0*/  FFMA R6, R9, R18, R6 ;  /* 0x0000001209067223 */ /* 0x000fe20000000006 */
[----:B---3--:R-:W-:Y:S01]  /*12d0*/  FADD R11, R11, R10 ;  /* 0x0000000a0b0b7221 */ /* 0x008fe20000000000 */
[----:B------:R-:W-:Y:S01]  /*12e0*/  FMUL R5, R2, R5 ;  /* 0x0000000502057220 */ /* 0x000fe20000400000 */
[----:B------:R-:W-:Y:S02]  /*12f0*/  FSEL R19, R19, R0, P1 ;  /* 0x0000000013137208 */ /* 0x000fe40000800000 */
[----:B------:R-:W0:Y:S01]  /*1300*/  SHFL.BFLY PT, R9, R6, 0x1, 0x1f ;  /* 0x0c201f0006097f89 */ /* 0x000e2200000e0000 */
[----:B------:R-:W-:-:S02]  /*1310*/  FFMA R5, R18, R5, R11 ;  /* 0x0000000512057223 */ /* 0x000fc4000000000b */
[----:B------:R-:W-:Y:S02]  /*1320*/  @!P2 FMUL R19, R19, 16777216 ;  /* 0x4b8000001313a820 */ /* 0x000fe40000400000 */
[----:B------:R-:W-:Y:S01]  /*1330*/  @P1 FMUL R7, R7, 0.25 ;  /* 0x3e80000007071820 */ /* 0x000fe20000400000 */
[----:B------:R-:W1:Y:S01]  /*1340*/  SHFL.BFLY PT, R2, R5, 0x1, 0x1f ;  /* 0x0c201f0005027f89 */ /* 0x000e6200000e0000 */
[----:B------:R2:W3:Y:S01]  /*1350*/  MUFU.RCP R10, R19 ;  /* 0x00000013000a7308 */ /* 0x0004e20000001000 */
[----:B------:R-:W-:Y:S01]  /*1360*/  LOP3.LUT P1, RZ, R15, 0xf, RZ, 0xc0, !PT ;  /* 0x0000000f0fff7812 */ /* 0x000fe2000782c0ff */
[----:B------:R-:W-:Y:S01]  /*1370*/  @!P2 FMUL R7, R7, 16777216 ;  /* 0x4b8000000707a820 */ /* 0x000fe20000400000 */
[----:B------:R-:W-:Y:S02]  /*1380*/  FSETP.NEU.AND P2, PT, R0, RZ, PT ;  /* 0x000000ff0000720b */ /* 0x000fe40003f4d000 */
[----:B------:R-:W-:Y:S01]  /*1390*/  ISETP.LT.AND P1, PT, R15, 0x10, !P1 ;  /* 0x000000100f00780c */ /* 0x000fe20004f21270 */
[----:B--2---:R-:W-:Y:S01]  /*13a0*/  IMAD.WIDE.U32 R18, R8, R21, c[0x0][0x170] ;  /* 0x00005c0008127625 */ /* 0x004fe200078e0015 */
[----:B---3--:R-:W-:Y:S01]  /*13b0*/  FMUL R10, R10, R7 ;  /* 0x000000070a0a7220 */ /* 0x008fe20000400000 */
[----:B0-----:R-:W-:-:S10]  /*13c0*/  FADD R9, -R6, R9 ;  /* 0x0000000906097221 */ /* 0x001fd40000000100 */
[----:B------:R-:W-:Y:S01]  /*13d0*/  @P1 STS [R15.X4+0x80], R0 ;  /* 0x000080000f001388 */ /* 0x000fe20000004800 */
[----:B------:R-:W-:Y:S01]  /*13e0*/  FMUL R11, R9, R9 ;  /* 0x00000009090b7220 */ /* 0x000fe20000400000 */
[----:B------:R-:W-:Y:S01]  /*13f0*/  FSEL R10, R10, RZ, P2 ;  /* 0x000000ff0a0a7208 */ /* 0x000fe20001000000 */
[----:B-1----:R-:W-:Y:S02]  /*1400*/  FADD R7, R5, R2 ;  /* 0x0000000205077221 */ /* 0x002fe40000000000 */
[----:B------:R-:W-:Y:S02]  /*1410*/  FMUL R11, R4, R11 ;  /* 0x0000000b040b7220 */ /* 0x000fe40000400000 */
[----:B------:R-:W-:Y:S02]  /*1420*/  FFMA R2, R9, R10, R6 ;  /* 0x0000000a09027223 */ /* 0x000fe40000000006 */
[----:B------:R-:W-:-:S03]  /*1430*/  FFMA R30, R10, R11, R7 ;  /* 0x0000000b0a1e7223 */ /* 0x000fc60000000007 */
[----:B------:R-:W-:Y:S04]  /*1440*/  @P1 STS [R15.X4], R2 ;  /* 0x000000020f001388 */ /* 0x000fe80000004800 */
[----:B------:R-:W-:Y:S04]  /*1450*/  @P1 STS [R15.X4+0x40], R30 ;  /* 0x0000401e0f001388 */ /* 0x000fe80000004800 */
[----:B------:R-:W-:Y:S01]  /*1460*/  BAR.SYNC.DEFER_BLOCKING 0x0 ;  /* 0x0000000000007b1d */ /* 0x000fe20000010000 */
[----:B------:R-:W-:Y:S01]  /*1470*/  PLOP3.LUT P2, PT, PT, PT, UP0, 0x80, 0x0 ;  /* 0x000000000000781c */ /* 0x000fe20003f4f008 */
[----:B------:R-:W-:-:S04]  /*1480*/  CS2R R24, SRZ ;  /* 0x0000000000187805 */ /* 0x000fc8000001ff00 */
[----:B------:R-:W2:Y:S04]  /*1490*/  LDG.E.EL.64 R26, [R18.64+0x1800] ;  /* 0x0018000c121a7981 */ /* 0x000ea8000c2e1b00 */
[----:B------:R-:W3:Y:S04]  /*14a0*/  LDG.E.EL.64 R22, [R18.64] ;  /* 0x0000000c12167981 */ /* 0x000ee8000c2e1b00 */
[----:B------:R-:W4:Y:S04]  /*14b0*/  LDG.E.EL.128 R8, [R28.64] ;  /* 0x0000000c1c087981 */ /* 0x000f28000c2e1d00 */
[----:B------:R-:W5:Y:S04]  /*14c0*/  LDG.E.EL.128 R4, [R28.64+0x3000] ;  /* 0x0030000c1c047981 */ /* 0x000f68000c2e1d00 */
[----:B------:R3:W5:Y:S04]  /*14d0*/  @!P2 LDG.E.EF.64 R24, [R12.64] ;  /* 0x0000000c0c18a981 */ /* 0x000768000c0e1b00 */
[----:B------:R-:W0:Y:S04]  /*14e0*/  LDS R2, [0x40] ;  /* 0x00004000ff027984 */ /* 0x000e280000000800 */
[----:B------:R-:W1:Y:S01]  /*14f0*/  LDS R0, [RZ] ;  /* 0x00000000ff007984 */ /* 0x000e620000000800 */
[----:B------:R-:W-:Y:S01]  /*1500*/  IMAD.MOV.U32 R35, RZ, RZ, 0x39aaaaab ;  /* 0x39aaaaabff237424 */ /* 0x000fe200078e00ff */
[----:B------:R-:W-:-:S02]  /*1510*/  ISETP.GE.U32.AND P2, PT, R20, 0xc00, PT ;  /* 0x00000c001400780c */ /* 0x000fc40003f46070 */
[----:B------:R-:W-:Y:S01]  /*1520*/  PLOP3.LUT P5, PT, PT, PT, UP0, 0x80, 0x0 ;  /* 0x000000000000781c */ /* 0x000fe20003faf008 */
[----:B0-----:R-:W-:-:S06]  /*1530*/  FFMA R2, R2, R35, 9.9999999747524270788e-07 ;  /* 0x358637bd02027423 */ /* 0x001fcc0000000023 */
[----:B------:R-:W0:Y:S01]  /*1540*/  MUFU.RSQ R2, R2 ;  /* 0x0000000200027308 */ /* 0x000e220000001400 */
[----:B------:R-:W-:Y:S01]  /*1550*/  ISETP.GE.U32.AND.EX P2, PT, RZ, RZ, PT, P2 ;  /* 0x000000ffff00720c */ /* 0x000fe20003f46120 */
[----:B------:R-:W-:Y:S02]  /*1560*/  UMOV UR4, UR12 ;  /* 0x0000000c00047c82 */ /* 0x000fe40008000000 */
[----:B------:R-:W-:Y:S01]  /*1570*/  UMOV UR5, UR13 ;  /* 0x0000000d00057c82 */ /* 0x000fe20008000000 */
[C---:B--2---:R-:W-:Y:S01]  /*1580*/  IMAD.U32 R33, R27.reuse, 0x10000, RZ ;  /* 0x000100001b217824 */ /* 0x044fe200078e00ff */
[----:B------:R-:W-:Y:S02]  /*1590*/  PRMT R27, R27, 0x7632, R27 ;  /* 0x000076321b1b7816 */ /* 0x000fe4000000001b */
[C---:B---3--:R-:W-:Y:S01]  /*15a0*/  PRMT R12, R22.reuse, 0x7632, R12 ;  /* 0x00007632160c7816 */ /* 0x048fe2000000000c */
[----:B------:R-:W-:Y:S02]  /*15b0*/  IMAD.U32 R13, R22, 0x10000, RZ ;  /* 0x00010000160d7824 */ /* 0x000fe400078e00ff */
[----:B------:R-:W-:-:S02]  /*15c0*/  IMAD.U32 R20, R27, 0x10000, RZ ;  /* 0x000100001b147824 */ /* 0x000fc400078e00ff */
[C---:B------:R-:W-:Y:S01]  /*15d0*/  IMAD.U32 R27, R23.reuse, 0x10000, RZ ;  /* 0x00010000171b7824 */ /* 0x040fe200078e00ff */
[----:B------:R-:W-:Y:S01]  /*15e0*/  PRMT R23, R23, 0x7632, R23 ;  /* 0x0000763217177816 */ /* 0x000fe20000000017 */
[----:B------:R-:W-:Y:S01]  /*15f0*/  IMAD.U32 R12, R12, 0x10000, RZ ;  /* 0x000100000c0c7824 */ /* 0x000fe200078e00ff */
[----:B----4-:R-:W-:Y:S01]  /*1600*/  FADD R8, R8, R13 ;  /* 0x0000000d08087221 */ /* 0x010fe20000000000 */
[----:B------:R-:W-:Y:S01]  /*1610*/  IMAD.U32 R31, R26, 0x10000, RZ ;  /* 0x000100001a1f7824 */ /* 0x000fe200078e00ff */
[----:B-----5:R-:W-:Y:S01]  /*1620*/  FADD R7, R7, R20 ;  /* 0x0000001407077221 */ /* 0x020fe20000000000 */
[----:B------:R-:W-:Y:S01]  /*1630*/  FADD R9, R9, R12 ;  /* 0x0000000c09097221 */ /* 0x000fe20000000000 */
[----:B------:R-:W-:Y:S01]  /*1640*/  IMAD.U32 R13, R24, 0x10000, RZ ;  /* 0x00010000180d7824 */ /* 0x000fe200078e00ff */
[----:B------:R-:W-:Y:S01]  /*1650*/  PRMT R26, R26, 0x7632, R26 ;  /* 0x000076321a1a7816 */ /* 0x000fe2000000001a */
[----:B------:R-:W-:Y:S01]  /*1660*/  IMAD.U32 R20, R23, 0x10000, RZ ;  /* 0x0001000017147824 */ /* 0x000fe200078e00ff */
[----:B------:R-:W-:-:S02]  /*1670*/  PRMT R24, R24, 0x7632, R24 ;  /* 0x0000763218187816 */ /* 0x000fc40000000018 */
[----:B------:R-:W-:Y:S01]  /*1680*/  PRMT R12, R25, 0x7632, R12 ;  /* 0x00007632190c7816 */ /* 0x000fe2000000000c */
[----:B------:R-:W-:Y:S01]  /*1690*/  FADD R4, R4, R31 ;  /* 0x0000001f04047221 */ /* 0x000fe20000000000 */
[----:B-1----:R-:W-:Y:S01]  /*16a0*/  FADD R13, -R0, R13 ;  /* 0x0000000d000d7221 */ /* 0x002fe20000000100 */
[----:B------:R-:W-:Y:S01]  /*16b0*/  FADD R20, R11, R20 ;  /* 0x000000140b147221 */ /* 0x000fe20000000000 */
[----:B------:R-:W-:Y:S02]  /*16c0*/  IMAD.U32 R26, R26, 0x10000, RZ ;  /* 0x000100001a1a7824 */ /* 0x000fe400078e00ff */
[----:B------:R-:W-:Y:S02]  /*16d0*/  IMAD.U32 R25, R25, 0x10000, RZ ;  /* 0x0001000019197824 */ /* 0x000fe400078e00ff */
[----:B------:R-:W-:Y:S02]  /*16e0*/  IMAD.U32 R11, R24, 0x10000, RZ ;  /* 0x00010000180b7824 */ /* 0x000fe400078e00ff */
[----:B------:R-:W-:Y:S01]  /*16f0*/  IMAD.U32 R23, R12, 0x10000, RZ ;  /* 0x000100000c177824 */ /* 0x000fe200078e00ff */
[----:B------:R-:W-:Y:S01]  /*1700*/  FADD R4, R4, 1 ;  /* 0x3f80000004047421 */ /* 0x000fe20000000000 */
[----:B0-----:R-:W-:Y:S01]  /*1710*/  FMUL R13, R2, R13 ;  /* 0x0000000d020d7220 */ /* 0x001fe20000400000 */
[----:B------:R-:W-:Y:S01]  /*1720*/  FADD R6, R6, R33 ;  /* 0x0000002106067221 */ /* 0x000fe20000000000 */
[----:B------:R-:W-:Y:S01]  /*1730*/  FADD R5, R5, R26 ;  /* 0x0000001a05057221 */ /* 0x000fe20000000000 */
[C---:B------:R-:W-:Y:S01]  /*1740*/  FADD R25, -R0.reuse, R25 ;  /* 0x0000001900197221 */ /* 0x040fe20000000100 */
[C---:B------:R-:W-:Y:S01]  /*1750*/  FADD R11, -R0.reuse, R11 ;  /* 0x0000000b000b7221 */ /* 0x040fe20000000100 */
[----:B------:R-:W-:Y:S01]  /*1760*/  FADD R23, -R0, R23 ;  /* 0x0000001700177221 */ /* 0x000fe20000000100 */
[----:B------:R-:W-:Y:S01]  /*1770*/  FFMA R26, R13, R4, R8 ;  /* 0x000000040d1a7223 */ /* 0x000fe20000000008 */
[----:B------:R-:W-:Y:S01]  /*1780*/  FADD R10, R10, R27 ;  /* 0x0000001b0a0a7221 */ /* 0x000fe20000000000 */
[----:B------:R-:W-:Y:S01]  /*1790*/  FADD R6, R6, 1 ;  /* 0x3f80000006067421 */ /* 0x000fe20000000000 */
[C---:B------:R-:W-:Y:S01]  /*17a0*/  FMUL R25, R2.reuse, R25 ;  /* 0x0000001902197220 */ /* 0x040fe20000400000 */
[----:B------:R-:W-:Y:S01]  /*17b0*/  FADD R5, R5, 1 ;  /* 0x3f80000005057421 */ /* 0x000fe20000000000 */
[----:B------:R-:W-:Y:S01]  /*17c0*/  FADD R28, R7, 1 ;  /* 0x3f800000071c7421 */ /* 0x000fe20000000000 */
[C---:B------:R-:W-:Y:S01]  /*17d0*/  FMUL R4, R2.reuse, R11 ;  /* 0x0000000b02047220 */ /* 0x040fe20000400000 */
[----:B------:R-:W-:Y:S01]  /*17e0*/  FMUL R23, R2, R23 ;  /* 0x0000001702177220 */ /* 0x000fe20000400000 */
[----:B------:R-:W-:-:S02]  /*17f0*/  FFMA R27, R25, R6, R10 ;  /* 0x00000006191b7223 */ /* 0x000fc4000000000a */
[----:B------:R-:W-:Y:S01]  /*1800*/  FFMA R29, R4, R5, R9 ;  /* 0x00000005041d7223 */ /* 0x000fe20000000009 */
[----:B------:R-:W-:Y:S01]  /*1810*/  FFMA R28, R23, R28, R20 ;  /* 0x0000001c171c7223 */ /* 0x000fe20000000014 */
[----:B------:R-:W-:Y:S01]  /*1820*/  IMAD.MOV.U32 R8, RZ, RZ, 0x2 ;  /* 0x00000002ff087424 */ /* 0x000fe200078e00ff */
[----:B------:R-:W-:Y:S01]  /*1830*/  CS2R R12, SRZ ;  /* 0x00000000000c7805 */ /* 0x000fe2000001ff00 */
[----:B------:R-:W-:Y:S01]  /*1840*/  IMAD.WIDE R6, R14, R21, c[0x0][0x178] ;  /* 0x00005e000e067625 */ /* 0x000fe200078e0215 */
[----:B------:R-:W-:Y:S02]  /*1850*/  F2FP.BF16.PACK_AB R10, R29, R26 ;  /* 0x0000001a1d0a723e */ /* 0x000fe400000010ff */
[----:B------:R-:W-:Y:S01]  /*1860*/  F2FP.BF16.PACK_AB R11, R28, R27 ;  /* 0x0000001b1c0b723e */ /* 0x000fe200000010ff */
[----:B------:R-:W-:-:S04]  /*1870*/  IMAD.WIDE R8, R3, R8, c[0x0][0x160] ;  /* 0x0000580003087625 */ /* 0x000fc800078e0208 */
[----:B------:R0:W-:Y:S01]  /*1880*/  @!P5 STG.E.64 [R6.64], R10 ;  /* 0x0000000a0600d986 */ /* 0x0001e2000c101b04 */
[----:B------:R-:W-:-:S03]  /*1890*/  IMAD.SHL.U32 R5, R15, 0x4, RZ ;  /* 0x000000040f057824 */ /* 0x000fc600078e00ff */
[----:B------:R1:W2:Y:S01]  /*18a0*/  @P0 LDG.E.EF.64 R12, [R8.64] ;  /* 0x00000004080c0981 */ /* 0x0002a2000c0e1b00 */
[----:B------:R-:W-:Y:S01]  /*18b0*/  CS2R R20, SRZ ;  /* 0x0000000000147805 */ /* 0x000fe2000001ff00 */
[----:B------:R-:W-:Y:S01]  /*18c0*/  CS2R R22, SRZ ;  /* 0x0000000000167805 */ /* 0x000fe2000001ff00 */
[----:B------:R-:W-:Y:S01]  /*18d0*/  LOP3.LUT R24, R5, 0x7fc, RZ, 0xc0, !PT ;  /* 0x000007fc05187812 */ /* 0x000fe200078ec0ff */
[----:B------:R-:W-:Y:S01]  /*18e0*/  IMAD.MOV.U32 R25, RZ, RZ, 0x4 ;  /* 0x00000004ff197424 */ /* 0x000fe200078e00ff */
[----:B------:R-:W-:Y:S02]  /*18f0*/  CS2R R4, SRZ ;  /* 0x0000000000047805 */ /* 0x000fe4000001ff00 */
[----:B------:R2:W3:Y:S01]  /*1900*/  @!P2 LDG.E.EL.64 R20, [R18.64+0x2800] ;  /* 0x002800041214a981 */ /* 0x0004e2000c2e1b00 */
[----:B------:R-:W-:Y:S01]  /*1910*/  IMAD.WIDE.U32 R24, R24, R25, c[0x0][0x168] ;  /* 0x00005a0018187625 */ /* 0x000fe200078e0019 */
[----:B0-----:R-:W-:Y:S02]  /*1920*/  CS2R R6, SRZ ;  /* 0x0000000000067805 */ /* 0x001fe4000001ff00 */
[----:B------:R2:W4:Y:S01]  /*1930*/  @!P2 LDG.E.EL.64 R22, [R18.64+0x1000] ;  /* 0x001000041216a981 */ /* 0x000522000c2e1b00 */
[----:B-1----:R-:W-:Y:S01]  /*1940*/  CS2R R8, SRZ ;  /* 0x0000000000087805 */ /* 0x002fe2000001ff00 */
[----:B------:R-:W-:-:S02]  /*1950*/  CS2R R10, SRZ ;  /* 0x00000000000a7805 */ /* 0x000fc4000001ff00 */
[----:B------:R0:W5:Y:S04]  /*1960*/  @!P2 LDG.E.EL.128 R4, [R24.64+0x5000] ;  /* 0x005000041804a981 */ /* 0x000168000c2e1d00 */
[----:B------:R0:W5:Y:S01]  /*1970*/  @!P2 LDG.E.EL.128 R8, [R24.64+0x2000] ;  /* 0x002000041808a981 */ /* 0x000162000c2e1d00 */
[----:B------:R-:W-:Y:S02]  /*1980*/  PLOP3.LUT P5, PT, PT, PT, UP0, 0x40, 0x0 ;  /* 0x000000000000781c */ /* 0x000fe40003fae808 */
[----:B------:R-:W-:Y:S01]  /*1990*/  PLOP3.LUT P2, PT, PT, PT, UP0, 0x40, 0x0 ;  /* 0x000000000000781c */ /* 0x000fe20003f4e808 */
[----:B------:R-:W-:Y:S01]  /*19a0*/  UMOV UR21, 0x2 ;  /* 0x0000000200157882 */ /* 0x000fe20000000000 */
[----:B--2---:R-:W-:Y:S02]  /*19b0*/  PRMT R18, R12, 0x7632, R18 ;  /* 0x000076320c127816 */ /* 0x004fe40000000012 */
[C---:B------:R-:W-:Y:S01]  /*19c0*/  PRMT R19, R13.reuse, 0x7632, R19 ;  /* 0x000076320d137816 */ /* 0x040fe20000000013 */
[----:B------:R-:W-:-:S02]  /*19d0*/  IMAD.U32 R13, R13, 0x10000, RZ ;  /* 0x000100000d0d7824 */ /* 0x000fc400078e00ff */
[----:B------:R-:W-:Y:S02]  /*19e0*/  IMAD.U32 R33, R12, 0x10000, RZ ;  /* 0x000100000c217824 */ /* 0x000fe400078e00ff */
[----:B------:R-:W-:Y:S02]  /*19f0*/  IMAD.U32 R31, R18, 0x10000, RZ ;  /* 0x00010000121f7824 */ /* 0x000fe400078e00ff */
[----:B------:R-:W-:Y:S01]  /*1a00*/  IMAD.U32 R35, R19, 0x10000, RZ ;  /* 0x0001000013237824 */ /* 0x000fe200078e00ff */
[C---:B------:R-:W-:Y:S01]  /*1a10*/  FADD R19, -R0.reuse, R13 ;  /* 0x0000000d00137221 */ /* 0x040fe20000000100 */
[C---:B------:R-:W-:Y:S01]  /*1a20*/  FADD R33, -R0.reuse, R33 ;  /* 0x0000002100217221 */ /* 0x040fe20000000100 */
[C---:B------:R-:W-:Y:S01]  /*1a30*/  FADD R31, -R0.reuse, R31 ;  /* 0x0000001f001f7221 */ /* 0x040fe20000000100 */
[----:B------:R-:W-:Y:S01]  /*1a40*/  FADD R13, -R0, R35 ;  /* 0x00000023000d7221 */ /* 0x000fe20000000100 */
[C---:B---3--:R-:W-:Y:S01]  /*1a50*/  PRMT R0, R20.reuse, 0x7632, R0 ;  /* 0x0000763214007816 */ /* 0x048fe20000000000 */
[----:B0-----:R-:W-:Y:S01]  /*1a60*/  IMAD.U32 R25, R20, 0x10000, RZ ;  /* 0x0001000014197824 */ /* 0x001fe200078e00ff */
[C---:B----4-:R-:W-:Y:S01]  /*1a70*/  PRMT R12, R22.reuse, 0x7632, R12 ;  /* 0x00007632160c7816 */ /* 0x050fe2000000000c */
[----:B------:R-:W-:-:S02]  /*1a80*/  IMAD.U32 R35, R22, 0x10000, RZ ;  /* 0x0001000016237824 */ /* 0x000fc400078e00ff */
[----:B------:R-:W-:Y:S01]  /*1a90*/  IMAD.U32 R0, R0, 0x10000, RZ ;  /* 0x0001000000007824 */ /* 0x000fe200078e00ff */
[----:B-----5:R-:W-:Y:S01]  /*1aa0*/  FADD R4, R25, R4 ;  /* 0x0000000419047221 */ /* 0x020fe20000000000 */
[----:B------:R-:W-:Y:S02]  /*1ab0*/  IMAD.U32 R12, R12, 0x10000, RZ ;  /* 0x000100000c0c7824 */ /* 0x000fe400078e00ff */
[----:B------:R-:W-:Y:S01]  /*1ac0*/  FADD R0, R0, R5 ;  /* 0x0000000500007221 */ /* 0x000fe20000000000 */
[----:B------:R-:W-:Y:S01]  /*1ad0*/  FADD R18, R35, R8 ;  /* 0x0000000823127221 */ /* 0x000fe20000000000 */
[----:B------:R-:W-:Y:S01]  /*1ae0*/  FADD R25, R12, R9 ;  /* 0x000000090c197221 */ /* 0x000fe20000000000 */
[----:B------:R-:W-:Y:S01]  /*1af0*/  FADD R8, R4, 1 ;  /* 0x3f80000004087421 */ /* 0x000fe20000000000 */
[----:B------:R-:W-:Y:S01]  /*1b00*/  FMUL R4, R2, R31 ;  /* 0x0000001f02047220 */ /* 0x000fe20000400000 */
[----:B------:R-:W-:Y:S01]  /*1b10*/  FADD R9, R0, 1 ;  /* 0x3f80000000097421 */ /* 0x000fe20000000000 */
[----:B------:R-:W-:Y:S01]  /*1b20*/  FMUL R5, R2, R33 ;  /* 0x0000002102057220 */ /* 0x000fe20000400000 */
[----:B------:R-:W-:-:S02]  /*1b30*/  FSEL R0, R26, +INF , P2 ;  /* 0x7f8000001a007808 */ /* 0x000fc40001000000 */
[----:B------:R-:W-:Y:S01]  /*1b40*/  FFMA R4, R4, R9, R25 ;  /* 0x0000000904047223 */ /* 0x000fe20000000019 */
[----:B------:R-:W-:Y:S01]  /*1b50*/  FFMA R5, R5, R8, R18 ;  /* 0x0000000805057223 */ /* 0x000fe20000000012 */
[----:B------:R-:W-:Y:S01]  /*1b60*/  FSEL R9, R29, +INF , P5 ;  /* 0x7f8000001d097808 */ /* 0x000fe20002800000 */
[----:B------:R-:W-:Y:S02]  /*1b70*/  IMAD.U32 R37, R21, 0x10000, RZ ;  /* 0x0001000015257824 */ /* 0x000fe400078e00ff */
[----:B------:R-:W-:Y:S01]  /*1b80*/  IMAD.U32 R31, R23, 0x10000, RZ ;  /* 0x00010000171f7824 */ /* 0x000fe200078e00ff */
[-C--:B------:R-:W-:Y:S02]  /*1b90*/  FSETP.GEU.AND P5, PT, R9, R4.reuse, PT ;  /* 0x000000040900720b */ /* 0x080fe40003fae000 */
[----:B------:R-:W-:Y:S01]  /*1ba0*/  FSETP.GEU.AND P6, PT, R0, R5, PT ;  /* 0x000000050000720b */ /* 0x000fe20003fce000 */
[----:B------:R-:W-:Y:S01]  /*1bb0*/  FADD R6, R37, R6 ;  /* 0x0000000625067221 */ /* 0x000fe20000000000 */
[----:B------:R-:W-:Y:S01]  /*1bc0*/  FADD R31, R31, R10 ;  /* 0x0000000a1f1f7221 */ /* 0x000fe20000000000 */
[----:B------:R-:W-:Y:S01]  /*1bd0*/  FMUL R10, R2, R19 ;  /* 0x00000013020a7220 */ /* 0x000fe20000400000 */
[----:B------:R-:W-:-:S02]  /*1be0*/  FSEL R8, R9, R4, !P5 ;  /* 0x0000000409087208 */ /* 0x000fc40006800000 */
[C---:B------:R-:W-:Y:S02]  /*1bf0*/  FSETP.NAN.AND P2, PT, R0.reuse, R0, PT ;  /* 0x000000000000720b */ /* 0x040fe40003f48000 */
[----:B------:R-:W-:Y:S02]  /*1c00*/  FSEL R19, R0, R5, !P6 ;  /* 0x0000000500137208 */ /* 0x000fe40007000000 */
[C---:B------:R-:W-:Y:S01]  /*1c10*/  FSETP.NAN.AND P5, PT, R9.reuse, R9, PT ;  /* 0x000000090900720b */ /* 0x040fe20003fa8000 */
[----:B------:R-:W-:Y:S01]  /*1c20*/  FADD R25, R6, 1 ;  /* 0x3f80000006197421 */ /* 0x000fe20000000000 */
[----:B------:R-:W-:Y:S02]  /*1c30*/  PLOP3.LUT P6, PT, PT, PT, UP0, 0x40, 0x0 ;  /* 0x000000000000781c */ /* 0x000fe40003fce808 */
[----:B------:R-:W-:Y:S02]  /*1c40*/  @P0 FSEL R0, R0, R19, P2 ;  /* 0x0000001300000208 */ /* 0x000fe40001000000 */
[----:B------:R-:W-:Y:S01]  /*1c50*/  @P0 FSEL R9, R9, R8, P5 ;  /* 0x0000000809090208 */ /* 0x000fe20002800000 */
[----:B------:R-:W-:Y:S01]  /*1c60*/  FFMA R6, R10, R25, R31 ;  /* 0x000000190a067223 */ /* 0x000fe2000000001f */
[----:B------:R-:W-:-:S02]  /*1c70*/  PRMT R21, R21, 0x7632, R21 ;  /* 0x0000763215157816 */ /* 0x000fc40000000015 */
[----:B------:R-:W-:Y:S02]  /*1c80*/  FSEL R19, R27, +INF , P6 ;  /* 0x7f8000001b137808 */ /* 0x000fe40003000000 */
[----:B------:R-:W-:Y:S01]  /*1c90*/  FSETP.GEU.AND P2, PT, R0, R9, PT ;  /* 0x000000090000720b */ /* 0x000fe20003f4e000 */
[----:B------:R-:W-:Y:S01]  /*1ca0*/  IMAD.U32 R8, R21, 0x10000, RZ ;  /* 0x0001000015087824 */ /* 0x000fe200078e00ff */
[----:B------:R-:W-:Y:S02]  /*1cb0*/  PRMT R23, R23, 0x7632, R23 ;  /* 0x0000763217177816 */ /* 0x000fe40000000017 */
[CC--:B------:R-:W-:Y:S01]  /*1cc0*/  FSETP.GEU.AND P6, PT, R19.reuse, R6.reuse, PT ;  /* 0x000000061300720b */ /* 0x0c0fe20003fce000 */
[----:B------:R-:W-:Y:S01]  /*1cd0*/  FMUL R13, R2, R13 ;  /* 0x0000000d020d7220 */ /* 0x000fe20000400000 */
[----:B------:R-:W-:Y:S01]  /*1ce0*/  FSETP.NAN.AND P5, PT, R19, R19, PT ;  /* 0x000000131300720b */ /* 0x000fe20003fa8000 */
[----:B------:R-:W-:Y:S01]  /*1cf0*/  IMAD.U32 R10, R23, 0x10000, RZ ;  /* 0x00010000170a7824 */ /* 0x000fe200078e00ff */
[C---:B------:R-:W-:Y:S01]  /*1d00*/  FSEL R2, R19.reuse, R6, !P6 ;  /* 0x0000000613027208 */ /* 0x040fe20007000000 */
[----:B------:R-:W-:Y:S01]  /*1d10*/  FADD R7, R8, R7 ;  /* 0x0000000708077221 */ /* 0x000fe20000000000 */
[----:B------:R-:W-:Y:S01]  /*1d20*/  FSETP.NAN.AND P6, PT, R0, R0, PT ;  /* 0x000000000000720b */ /* 0x000fe20003fc8000 */
[----:B------:R-:W-:Y:S01]  /*1d30*/  FADD R10, R10, R11 ;  /* 0x0000000b0a0a7221 */ /* 0x000fe20000000000 */
[----:B------:R-:W-:Y:S01]  /*1d40*/  @P0 FSEL R19, R19, R2, P5 ;  /* 0x0000000213130208 */ /* 0x000fe20002800000 */
[----:B------:R-:W-:Y:S01]  /*1d50*/  FADD R2, R7, 1 ;  /* 0x3f80000007027421 */ /* 0x000fe20000000000 */
[----:B------:R-:W-:-:S02]  /*1d60*/  PLOP3.LUT P5, PT, PT, PT, UP0, 0x40, 0x0 ;  /* 0x000000000000781c */ /* 0x000fc40003fae808 */
[----:B------:R-:W-:Y:S01]  /*1d70*/  @P2 FSEL R0, R0, R9, P6 ;  /* 0x0000000900002208 */ /* 0x000fe20003000000 */
[----:B------:R-:W-:Y:S01]  /*1d80*/  FFMA R2, R13, R2, R10 ;  /* 0x000000020d027223 */ /* 0x000fe2000000000a */
[----:B------:R-:W-:Y:S02]  /*1d90*/  FSEL R7, R28, +INF , P5 ;  /* 0x7f8000001c077808 */ /* 0x000fe40002800000 */
[----:B------:R-:W-:Y:S02]  /*1da0*/  FSETP.GEU.AND P2, PT, R0, R19, PT ;  /* 0x000000130000720b */ /* 0x000fe40003f4e000 */
[CC--:B------:R-:W-:Y:S02]  /*1db0*/  FSETP.GEU.AND P6, PT, R7.reuse, R2.reuse, PT ;  /* 0x000000020700720b */ /* 0x0c0fe40003fce000 */
[C---:B------:R-:W-:Y:S02]  /*1dc0*/  FSETP.NAN.AND P5, PT, R7.reuse, R7, PT ;  /* 0x000000070700720b */ /* 0x040fe40003fa8000 */
[----:B------:R-:W-:-:S02]  /*1dd0*/  FSEL R8, R7, R2, !P6 ;  /* 0x0000000207087208 */ /* 0x000fc40007000000 */
[----:B------:R-:W-:Y:S02]  /*1de0*/  FSETP.NAN.AND P6, PT, R0, R0, PT ;  /* 0x000000000000720b */ /* 0x000fe40003fc8000 */
[----:B------:R-:W-:-:S03]  /*1df0*/  @P0 FSEL R7, R7, R8, P5 ;  /* 0x0000000807070208 */ /* 0x000fc60002800000 */
[----:B------:R-:W-:-:S04]  /*1e00*/  @P2 FSEL R0, R0, R19, P6 ;  /* 0x0000001300002208 */ /* 0x000fc80003000000 */
[C---:B------:R-:W-:Y:S02]  /*1e10*/  FSETP.GEU.AND P5, PT, R0.reuse, R7, PT ;  /* 0x000000070000720b */ /* 0x040fe40003fae000 */
[----:B------:R-:W-:-:S11]  /*1e20*/  FSETP.NAN.AND P2, PT, R0, R0, PT ;  /* 0x000000000000720b */ /* 0x000fd60003f48000 */
[----:B------:R-:W-:-:S05]  /*1e30*/  @P5 FSEL R0, R0, R7, P2 ;  /* 0x0000000700005208 */ /* 0x000fca0001000000 */
[----:B------:R-:W0:Y:S01]  /*1e40*/  SHFL.BFLY PT, R7, R0, 0x10, 0x1f ;  /* 0x0e001f0000077f89 */ /* 0x000e2200000e0000 */
[C---:B------:R-:W-:Y:S02]  /*1e50*/  FSETP.NAN.AND P2, PT, R0.reuse, R0, PT ;  /* 0x000000000000720b */ /* 0x040fe40003f48000 */
[----:B0-----:R-:W-:-:S11]  /*1e60*/  FSETP.GEU.AND P5, PT, R0, R7, PT ;  /* 0x000000070000720b */ /* 0x001fd60003fae000 */
[----:B------:R-:W-:-:S05]  /*1e70*/  @!P2 FSEL R0, R0, R7, !P5 ;  /* 0x000000070000a208 */ /* 0x000fca0006800000 */
[----:B------:R-:W0:Y:S01]  /*1e80*/  SHFL.BFLY PT, R7, R0, 0x8, 0x1f ;  /* 0x0d001f0000077f89 */ /* 0x000e2200000e0000 */
[C---:B------:R-:W-:Y:S02]  /*1e90*/  FSETP.NAN.AND P2, PT, R0.reuse, R0, PT ;  /* 0x000000000000720b */ /* 0x040fe40003f48000 */
[----:B0-----:R-:W-:-:S13]  /*1ea0*/  FSETP.GEU.AND P5, PT, R0, R7, PT ;  /* 0x000000070000720b */ /* 0x001fda0003fae000 */
[----:B------:R-:W-:-:S05]  /*1eb0*/  @P5 FSEL R0, R0, R7, P2 ;  /* 0x0000000700005208 */ /* 0x000fca0001000000 */
[----:B------:R-:W0:Y:S01]  /*1ec0*/  SHFL.BFLY PT, R7, R0, 0x4, 0x1f ;  /* 0x0c801f0000077f89 */ /* 0x000e2200000e0000 */
[C---:B------:R-:W-:Y:S02]  /*1ed0*/  FSETP.NAN.AND P2, PT, R0.reuse, R0, PT ;  /* 0x000000000000720b */ /* 0x040fe40003f48000 */
[----:B0-----:R-:W-:-:S13]  /*1ee0*/  FSETP.GEU.AND P5, PT, R0, R7, PT ;  /* 0x000000070000720b */ /* 0x001fda0003fae000 */
[----:B------:R-:W-:-:S05]  /*1ef0*/  @P5 FSEL R0, R0, R7, P2 ;  /* 0x0000000700005208 */ /* 0x000fca0001000000 */
[----:B------:R-:W0:Y:S01]  /*1f00*/  SHFL.BFLY PT, R9, R0, 0x2, 0x1f ;  /* 0x0c401f0000097f89 */ /* 0x000e2200000e0000 */
[----:B------:R-:W-:Y:S02]  /*1f10*/  PLOP3.LUT P5, PT, PT, PT, UP0, 0x40, 0x0 ;  /* 0x000000000000781c */ /* 0x000fe40003fae808 */
[----:B------:R-:W-:Y:S02]  /*1f20*/  PLOP3.LUT P2, PT, PT, PT, UP0, 0x40, 0x0 ;  /* 0x000000000000781c */ /* 0x000fe40003f4e808 */
[----:B------:R-:W-:Y:S02]  /*1f30*/  FSEL R29, R29, -INF , P5 ;  /* 0xff8000001d1d7808 */ /* 0x000fe40002800000 */
[----:B------:R-:W-:Y:S02]  /*1f40*/  FSEL R26, R26, -INF , P2 ;  /* 0xff8000001a1a7808 */ /* 0x000fe40001000000 */
[----:B------:R-:W-:Y:S02]  /*1f50*/  FSETP.GT.AND P5, PT, R29, R4, PT ;  /* 0x000000041d00720b */ /* 0x000fe40003fa4000 */
[----:B------:R-:W-:-:S02]  /*1f60*/  FSETP.GT.AND P6, PT, R26, R5, PT ;  /* 0x000000051a00720b */ /* 0x000fc40003fc4000 */
[----:B------:R-:W-:Y:S02]  /*1f70*/  FSEL R8, R29, R4, P5 ;  /* 0x000000041d087208 */ /* 0x000fe40002800000 */
[C---:B------:R-:W-:Y:S02]  /*1f80*/  FSETP.NAN.AND P5, PT, R26.reuse, R26, PT ;  /* 0x0000001a1a00720b */ /* 0x040fe40003fa8000 */
[----:B------:R-:W-:Y:S02]  /*1f90*/  FSEL R7, R26, R5, P6 ;  /* 0x000000051a077208 */ /* 0x000fe40003000000 */
[----:B0-----:R-:W-:Y:S02]  /*1fa0*/  FSETP.GEU.AND P2, PT, R0, R9, PT ;  /* 0x000000090000720b */ /* 0x001fe40003f4e000 */
[----:B------:R-:W-:Y:S02]  /*1fb0*/  @P0 FSEL R26, R26, R7, P5 ;  /* 0x000000071a1a0208 */ /* 0x000fe40002800000 */
[----:B------:R-:W-:-:S02]  /*1fc0*/  FSETP.NAN.AND P5, PT, R0, R0, PT ;  /* 0x000000000000720b */ /* 0x000fc40003fa8000 */
[----:B------:R-:W-:-:S04]  /*1fd0*/  FSETP.NAN.AND P6, PT, R29, R29, PT ;  /* 0x0000001d1d00720b */ /* 0x000fc80003fc8000 */
[----:B------:R-:W-:-:S03]  /*1fe0*/  @P0 FSEL R29, R29, R8, P6 ;  /* 0x000000081d1d0208 */ /* 0x000fc60003000000 */
[----:B------:R-:W-:Y:S02]  /*1ff0*/  @P2 FSEL R0, R0, R9, P5 ;  /* 0x0000000900002208 */ /* 0x000fe40002800000 */
[----:B------:R-:W-:Y:S02]  /*2000*/  PLOP3.LUT P6, PT, PT, PT, UP0, 0x40, 0x0 ;  /* 0x000000000000781c */ /* 0x000fe40003fce808 */
[----:B------:R-:W-:Y:S01]  /*2010*/  FSETP.GT.AND P2, PT, R26, R29, PT ;  /* 0x0000001d1a00720b */ /* 0x000fe20003f44000 */
[----:B------:R-:W0:Y:S01]  /*2020*/  SHFL.BFLY PT, R9, R0, 0x1, 0x1f ;  /* 0x0c201f0000097f89 */ /* 0x000e2200000e0000 */
[----:B------:R-:W-:Y:S02]  /*2030*/  FSEL R27, R27, -INF , P6 ;  /* 0xff8000001b1b7808 */ /* 0x000fe40003000000 */
[----:B------:R-:W-:Y:S02]  /*2040*/  PLOP3.LUT P5, PT, PT, PT, UP0, 0x40, 0x0 ;  /* 0x000000000000781c */ /* 0x000fe40003fae808 */
[----:B------:R-:W-:-:S02]  /*2050*/  FSETP.GT.AND P6, PT, R27, R6, PT ;  /* 0x000000061b00720b */ /* 0x000fc40003fc4000 */
[----:B------:R-:W-:Y:S01]  /*2060*/  F2FP.BF16.PACK_AB R10, R4, R5 ;  /* 0x00000005040a723e */ /* 0x000fe200000010ff */
[----:B------:R-:W-:Y:S01]  /*2070*/  IMAD.U32 R4, RZ, RZ, UR21 ;  /* 0x00000015ff047e24 */ /* 0x000fe2000f8e00ff */
[----:B------:R-:W-:Y:S02]  /*2080*/  FSEL R8, R27, R6, P6 ;  /* 0x000000061b087208 */ /* 0x000fe40003000000 */
[----:B------:R-:W-:Y:S02]  /*2090*/  FSEL R7, R28, -INF , P5 ;  /* 0xff8000001c077808 */ /* 0x000fe40002800000 */
[----:B------:R-:W-:Y:S01]  /*20a0*/  FSETP.NAN.AND P6, PT, R26, R26, PT ;  /* 0x0000001a1a00720b */ /* 0x000fe20003fc8000 */
[----:B------:R-:W-:Y:S01]  /*20b0*/  IMAD.WIDE R4, R3, R4, c[0x0][0x178] ;  /* 0x00005e0003047625 */ /* 0x000fe200078e0204 */
[----:B------:R-:W-:Y:S02]  /*20c0*/  FSETP.NAN.AND P5, PT, R27, R27, PT ;  /* 0x0000001b1b00720b */ /* 0x000fe40003fa8000 */
[----:B------:R-:W-:-:S02]  /*20d0*/  F2FP.BF16.PACK_AB R11, R2, R6 ;  /* 0x00000006020b723e */ /* 0x000fc400000010ff */
[----:B------:R-:W-:Y:S02]  /*20e0*/  @!P2 FSEL R26, R26, R29, P6 ;  /* 0x0000001d1a1aa208 */ /* 0x000fe40003000000 */
[----:B------:R-:W-:Y:S02]  /*20f0*/  @P0 FSEL R27, R27, R8, P5 ;  /* 0x000000081b1b0208 */ /* 0x000fe40002800000 */
[CC--:B------:R-:W-:Y:S01]  /*2100*/  FSETP.GT.AND P6, PT, R7.reuse, R2.reuse, PT ;  /* 0x000000020700720b */ /* 0x0c0fe20003fc4000 */
[----:B------:R-:W-:Y:S01]  /*2110*/  @P0 STG.E.64 [R4.64], R10 ;  /* 0x0000000a04000986 */ /* 0x000fe2000c101b0c */
[----:B------:R-:W-:Y:S02]  /*2120*/  FSETP.GT.AND P2, PT, R26, R27, PT ;  /* 0x0000001b1a00720b */ /* 0x000fe40003f44000 */
[C---:B------:R-:W-:Y:S02]  /*2130*/  FSETP.NAN.AND P5, PT, R7.reuse, R7, PT ;  /* 0x000000070700720b */ /* 0x040fe40003fa8000 */
[----:B------:R-:W-:-:S04]  /*2140*/  FSEL R8, R7, R2, P6 ;  /* 0x0000000207087208 */ /* 0x000fc80003000000 */
[----:B------:R-:W-:Y:S02]  /*2150*/  @P0 FSEL R7, R7, R8, P5 ;  /* 0x0000000807070208 */ /* 0x000fe40002800000 */
[----:B0-----:R-:W-:Y:S02]  /*2160*/  FSETP.GEU.AND P5, PT, R0, R9, PT ;  /* 0x000000090000720b */ /* 0x001fe40003fae000 */
[C---:B------:R-:W-:Y:S02]  /*2170*/  FSETP.NAN.AND P6, PT, R26.reuse, R26, PT ;  /* 0x0000001a1a00720b */ /* 0x040fe40003fc8000 */
[----:B------:R-:W-:Y:S02]  /*2180*/  SHF.R.U32.HI R2, RZ, 0x3, R15 ;  /* 0x00000003ff027819 */ /* 0x000fe4000001160f */
[----:B------:R-:W-:Y:S02]  /*2190*/  @!P2 FSEL R26, R26, R27, P6 ;  /* 0x0000001b1a1aa208 */ /* 0x000fe40003000000 */
[----:B------:R-:W-:-:S02]  /*21a0*/  FSETP.NAN.AND P6, PT, R0, R0, PT ;  /* 0x000000000000720b */ /* 0x000fc40003fc8000 */
[----:B------:R-:W-:-:S03]  /*21b0*/  LOP3.LUT R13, R2, 0x3c, RZ, 0xc0, !PT ;  /* 0x0000003c020d7812 */ /* 0x000fc600078ec0ff */
[----:B------:R-:W-:Y:S01]  /*21c0*/  @P5 SEL R0, R0, R9, P6 ;  /* 0x0000000900005207 */ /* 0x000fe20003000000 */
[----:B------:R-:W-:Y:S01]  /*21d0*/  BAR.SYNC.DEFER_BLOCKING 0x0 ;  /* 0x0000000000007b1d */ /* 0x000fe20000010000 */
[----:B------:R-:W-:-:S05]  /*21e0*/  FSETP.GT.AND P2, PT, R26, R7, PT ;  /* 0x000000071a00720b */ /* 0x000fca0003f44000 */
[----:B------:R-:W-:Y:S04]  /*21f0*/  @!P4 STS [R13], R0 ;  /* 0x000000000d00c388 */ /* 0x000fe80000000800 */
[----:B------:R-:W-:Y:S01]  /*2200*/  BAR.SYNC.DEFER_BLOCKING 0x0 ;  /* 0x0000000000007b1d */ /* 0x000fe20000010000 */
[----:B------:R-:W-:-:S04]  /*2210*/  FSETP.NAN.AND P5, PT, R26, R26, PT ;  /* 0x0000001a1a00720b */ /* 0x000fc80003fa8000 */
[----:B------:R-:W-:-:S05]  /*2220*/  @!P2 FSEL R26, R26, R7, P5 ;  /* 0x000000071a1aa208 */ /* 0x000fca0002800000 */
[----:B------:R-:W0:Y:S04]  /*2230*/  SHFL.BFLY PT, R7, R26, 0x10, 0x1f ;  /* 0x0e001f001a077f89 */ /* 0x000e2800000e0000 */
[----:B------:R-:W1:Y:S01]  /*2240*/  @!P3 LDS R17, [R15.X4] ;  /* 0x000000000f11b984 */ /* 0x000e620000004800 */
[C---:B------:R-:W-:Y:S02]  /*2250*/  FSETP.NAN.AND P5, PT, R26.reuse, R26, PT ;  /* 0x0000001a1a00720b */ /* 0x040fe40003fa8000 */
[----:B0-----:R-:W-:-:S11]  /*2260*/  FSETP.GT.AND P2, PT, R26, R7, PT ;  /* 0x000000071a00720b */ /* 0x001fd60003f44000 */
[----:B------:R-:W-:-:S05]  /*2270*/  @!P5 FSEL R26, R26, R7, P2 ;  /* 0x000000071a1ad208 */ /* 0x000fca0001000000 */
[----:B------:R-:W0:Y:S04]  /*2280*/  SHFL.BFLY PT, R7, R26, 0x8, 0x1f ;  /* 0x0d001f001a077f89 */ /* 0x000e2800000e0000 */
[----:B-1----:R-:W1:Y:S01]  /*2290*/  SHFL.BFLY PT, R2, R17, 0x8, 0x1f ;  /* 0x0d001f0011027f89 */ /* 0x002e6200000e0000 */
[----:B0-----:R-:W-:Y:S02]  /*22a0*/  FSETP.GT.AND P2, PT, R26, R7, PT ;  /* 0x000000071a00720b */ /* 0x001fe40003f44000 */
[C---:B------:R-:W-:Y:S02]  /*22b0*/  FSETP.NAN.AND P5, PT, R17.reuse, R17, PT ;  /* 0x000000111100720b */ /* 0x040fe40003fa8000 */
[----:B-1----:R-:W-:-:S04]  /*22c0*/  FSETP.GEU.AND P6, PT, R17, R2, PT ;  /* 0x000000021100720b */ /* 0x002fc80003fce000 */
[C---:B------:R-:W-:Y:S02]  /*22d0*/  FSEL R2, R17.reuse, R2, !P6 ;  /* 0x0000000211027208 */ /* 0x040fe40007000000 */
[C---:B------:R-:W-:Y:S02]  /*22e0*/  FSETP.NAN.AND P6, PT, R26.reuse, R26, PT ;  /* 0x0000001a1a00720b */ /* 0x040fe40003fc8000 */
[----:B------:R-:W-:Y:S02]  /*22f0*/  FSEL R2, R17, R2, P5 ;  /* 0x0000000211027208 */ /* 0x000fe40002800000 */
[----:B------:R-:W-:-:S03]  /*2300*/  @!P2 FSEL R26, R26, R7, P6 ;  /* 0x000000071a1aa208 */ /* 0x000fc60003000000 */
[----:B------:R-:W0:Y:S01]  /*2310*/  SHFL.BFLY PT, R7, R2, 0x4, 0x1f ;  /* 0x0c801f0002077f89 */ /* 0x000e2200000e0000 */
[----:B------:R-:W-:-:S03]  /*2320*/  FSETP.NAN.AND P5, PT, R2, R2, PT ;  /* 0x000000020200720b */ /* 0x000fc60003fa8000 */
[----:B------:R-:W1:Y:S01]  /*2330*/  SHFL.BFLY PT, R9, R26, 0x4, 0x1f ;  /* 0x0c801f001a097f89 */ /* 0x000e6200000e0000 */
[----:B0-----:R-:W-:-:S13]  /*2340*/  FSETP.GEU.AND P6, PT, R2, R7, PT ;  /* 0x000000070200720b */ /* 0x001fda0003fce000 */
[----:B------:R-:W-:-:S05]  /*2350*/  @P6 FSEL R2, R2, R7, P5 ;  /* 0x0000000702026208 */ /* 0x000fca0002800000 */
[----:B------:R-:W0:Y:S01]  /*2360*/  SHFL.BFLY PT, R7, R2, 0x2, 0x1f ;  /* 0x0c401f0002077f89 */ /* 0x000e2200000e0000 */
[C---:B-1----:R-:W-:Y:S02]  /*2370*/  FSETP.GT.AND P2, PT, R26.reuse, R9, PT ;  /* 0x000000091a00720b */ /* 0x042fe40003f44000 */
[----:B------:R-:W-:-:S11]  /*2380*/  FSETP.NAN.AND P5, PT, R26, R26, PT ;  /* 0x0000001a1a00720b */ /* 0x000fd60003fa8000 */
[----:B------:R-:W-:Y:S02]  /*2390*/  @!P2 FSEL R26, R26, R9, P5 ;  /* 0x000000091a1aa208 */ /* 0x000fe40002800000 */
[CC--:B0-----:R-:W-:Y:S02]  /*23a0*/  FSETP.GEU.AND P6, PT, R2.reuse, R7.reuse, PT ;  /* 0x000000070200720b */ /* 0x0c1fe40003fce000 */
[C---:B------:R-:W-:Y:S01]  /*23b0*/  FSETP.NAN.AND P5, PT, R2.reuse, R2, PT ;  /* 0x000000020200720b */ /* 0x040fe20003fa8000 */
[----:B------:R-:W0:Y:S10]  /*23c0*/  SHFL.BFLY PT, R9, R26, 0x2, 0x1f ;  /* 0x0c401f001a097f89 */ /* 0x000e3400000e0000 */
[----:B------:R-:W-:-:S05]  /*23d0*/  @P6 FSEL R2, R2, R7, P5 ;  /* 0x0000000702026208 */ /* 0x000fca0002800000 */
[----:B------:R-:W1:Y:S01]  /*23e0*/  SHFL.BFLY PT, R7, R2, 0x1, 0x1f ;  /* 0x0c201f0002077f89 */ /* 0x000e6200000e0000 */
[C---:B0-----:R-:W-:Y:S02]  /*23f0*/  FSETP.GT.AND P2, PT, R26.reuse, R9, PT ;  /* 0x000000091a00720b */ /* 0x041fe40003f44000 */
[----:B------:R-:W-:Y:S02]  /*2400*/  FSETP.NAN.AND P5, PT, R26, R26, PT ;  /* 0x0000001a1a00720b */ /* 0x000fe40003fa8000 */
[----:B-1----:R-:W-:-:S09]  /*2410*/  FSETP.GEU.AND P6, PT, R2, R7, PT ;  /* 0x000000070200720b */ /* 0x002fd20003fce000 */
[----:B------:R-:W-:Y:S02]  /*2420*/  @!P2 FSEL R26, R26, R9, P5 ;  /* 0x000000091a1aa208 */ /* 0x000fe40002800000 */
[----:B------:R-:W-:-:S04]  /*2430*/  FSETP.NAN.AND P5, PT, R2, R2, PT ;  /* 0x000000020200720b */ /* 0x000fc80003fa8000 */
[----:B------:R-:W-:-:S05]  /*2440*/  @P6 SEL R2, R2, R7, P5 ;  /* 0x0000000702026207 */ /* 0x000fca0002800000 */
[----:B------:R-:W-:Y:S04]  /*2450*/  @P1 STS [R15.X4], R2 ;  /* 0x000000020f001388 */ /* 0x000fe80000004800 */
[----:B------:R-:W-:Y:S06]  /*2460*/  BAR.SYNC.DEFER_BLOCKING 0x0 ;  /* 0x0000000000007b1d */ /* 0x000fec0000010000 */
[----:B------:R-:W0:Y:S01]  /*2470*/  SHFL.BFLY PT, R9, R26, 0x1, 0x1f ;  /* 0x0c201f001a097f89 */ /* 0x000e2200000e0000 */
[----:B------:R-:W-:-:S03]  /*2480*/  FSETP.NAN.AND P5, PT, R26, R26, PT ;  /* 0x0000001a1a00720b */ /* 0x000fc60003fa8000 */
[----:B------:R-:W-:Y:S01]  /*2490*/  LDS R0, [RZ] ;  /* 0x00000000ff007984 */ /* 0x000fe20000000800 */
[----:B0-----:R-:W-:-:S13]  /*24a0*/  FSETP.GT.AND P2, PT, R26, R9, PT ;  /* 0x000000091a00720b */ /* 0x001fda0003f44000 */
[----:B------:R-:W-:Y:S01]  /*24b0*/  @!P2 SEL R26, R26, R9, P5 ;  /* 0x000000091a1aa207 */ /* 0x000fe20002800000 */
[----:B------:R-:W-:Y:S06]  /*24c0*/  BAR.SYNC.DEFER_BLOCKING 0x0 ;  /* 0x0000000000007b1d */ /* 0x000fec0000010000 */
[----:B------:R-:W-:Y:S04]  /*24d0*/  @!P4 STS [R13], R26 ;  /* 0x0000001a0d00c388 */ /* 0x000fe80000000800 */
[----:B------:R-:W-:Y:S06]  /*24e0*/  BAR.SYNC.DEFER_BLOCKING 0x0 ;  /* 0x0000000000007b1d */ /* 0x000fec0000010000 */
[----:B------:R-:W0:Y:S04]  /*24f0*/  @!P3 LDS R16, [R15.X4] ;  /* 0x000000000f10b984 */ /* 0x000e280000004800 */
[----:B0-----:R-:W0:Y:S01]  /*2500*/  SHFL.BFLY PT, R7, R16, 0x8, 0x1f ;  /* 0x0d001f0010077f89 */ /* 0x001e2200000e0000 */
[----:B------:R-:W-:-:S02]  /*2510*/  FSETP.NAN.AND P3, PT, R16, R16, PT ;  /* 0x000000101000720b */ /* 0x000fc40003f68000 */
[----:B0-----:R-:W-:-:S04]  /*2520*/  FSETP.GT.AND P2, PT, R16, R7, PT ;  /* 0x000000071000720b */ /* 0x001fc80003f44000 */
[----:B------:R-:W-:-:S04]  /*2530*/  FSEL R7, R16, R7, P2 ;  /* 0x0000000710077208 */ /* 0x000fc80001000000 */
[----:B------:R-:W-:-:S05]  /*2540*/  FSEL R2, R16, R7, P3 ;  /* 0x0000000710027208 */ /* 0x000fca0001800000 */
[----:B------:R-:W0:Y:S01]  /*2550*/  SHFL.BFLY PT, R7, R2, 0x4, 0x1f ;  /* 0x0c801f0002077f89 */ /* 0x000e2200000e0000 */
[C---:B------:R-:W-:Y:S02]  /*2560*/  FSETP.NAN.AND P3, PT, R2.reuse, R2, PT ;  /* 0x000000020200720b */ /* 0x040fe40003f68000 */
[----:B0-----:R-:W-:-:S13]  /*2570*/  FSETP.GT.AND P2, PT, R2, R7, PT ;  /* 0x000000070200720b */ /* 0x001fda0003f44000 */
[----:B------:R-:W-:-:S05]  /*2580*/  @!P2 FSEL R2, R2, R7, P3 ;  /* 0x000000070202a208 */ /* 0x000fca0001800000 */
[----:B------:R-:W0:Y:S01]  /*2590*/  SHFL.BFLY PT, R7, R2, 0x2, 0x1f ;  /* 0x0c401f0002077f89 */ /* 0x000e2200000e0000 */
[C---:B------:R-:W-:Y:S02]  /*25a0*/  FSETP.NAN.AND P3, PT, R2.reuse, R2, PT ;  /* 0x000000020200720b */ /* 0x040fe40003f68000 */
[----:B0-----:R-:W-:-:S13]  /*25b0*/  FSETP.GT.AND P2, PT, R2, R7, PT ;  /* 0x000000070200720b */ /* 0x001fda0003f44000 */
[----:B------:R-:W-:-:S05]  /*25c0*/  @!P2 FSEL R2, R2, R7, P3 ;  /* 0x000000070202a208 */ /* 0x000fca0001800000 */
[----:B------:R-:W0:Y:S01]  /*25d0*/  SHFL.BFLY PT, R7, R2, 0x1, 0x1f ;  /* 0x0c201f0002077f89 */ /* 0x000e2200000e0000 */
[C---:B------:R-:W-:Y:S02]  /*25e0*/  FSETP.NAN.AND P3, PT, R2.reuse, R2, PT ;  /* 0x000000020200720b */ /* 0x040fe40003f68000 */
[----:B0-----:R-:W-:-:S13]  /*25f0*/  FSETP.GT.AND P2, PT, R2, R7, PT ;  /* 0x000000070200720b */ /* 0x001fda0003f44000 */
[----:B------:R-:W-:-:S05]  /*2600*/  @!P2 SEL R2, R2, R7, P3 ;  /* 0x000000070202a207 */ /* 0x000fca0001800000 */
[----:B------:R-:W-:Y:S04]  /*2610*/  @P1 STS [R15.X4], R2 ;  /* 0x000000020f001388 */ /* 0x000fe80000004800 */
[----:B------:R-:W-:Y:S06]  /*2620*/  BAR.SYNC.DEFER_BLOCKING 0x0 ;  /* 0x0000000000007b1d */ /* 0x000fec0000010000 */
[----:B------:R-:W0:Y:S01]  /*2630*/  LDS R9, [RZ] ;  /* 0x00000000ff097984 */ /* 0x000e220000000800 */
[----:B------:R-:W-:Y:S01]  /*2640*/  ULDC.64 UR4, c[0x0][0x180] ;  /* 0x0000600000047ab9 */ /* 0x000fe20000000a00 */
[----:B------:R-:W-:Y:S01]  /*2650*/  IMAD.U32 R6, RZ, RZ, UR20 ;  /* 0x00000014ff067e24 */ /* 0x000fe2000f8e00ff */
[----:B------:R-:W-:Y:S01]  /*2660*/  LOP3.LUT P1, RZ, R15, 0x1ff, RZ, 0xc0, !PT ;  /* 0x000001ff0fff7812 */ /* 0x000fe2000782c0ff */
[----:B------:R-:W-:-:S02]  /*2670*/  UIMAD.WIDE UR4, UR20, UR21, UR4 ;  /* 0x00000015140472a5 */ /* 0x000fc4000f8e0204 */
[----:B------:R-:W-:Y:S01]  /*2680*/  ULDC.64 UR6, c[0x0][0x188] ;  /* 0x0000620000067ab9 */ /* 0x000fe20000000a00 */
[----:B------:R-:W-:Y:S01]  /*2690*/  ISETP.LT.AND P1, PT, R6, 0x1010, !P1 ;  /* 0x000010100600780c */ /* 0x000fe20004f21270 */
[----:B------:R-:W-:Y:S02]  /*26a0*/  ULDC.64 UR8, c[0x0][0x190] ;  /* 0x0000640000087ab9 */ /* 0x000fe40000000a00 */
[----:B------:R-:W-:Y:S01]  /*26b0*/  IMAD.U32 R6, RZ, RZ, UR4 ;  /* 0x00000004ff067e24 */ /* 0x000fe2000f8e00ff */
[----:B------:R-:W-:Y:S01]  /*26c0*/  ULDC.64 UR10, c[0x0][0x198] ;  /* 0x00006600000a7ab9 */ /* 0x000fe20000000a00 */
[----:B------:R-:W-:Y:S01]  /*26d0*/  IMAD.U32 R7, RZ, RZ, UR5 ;  /* 0x00000005ff077e24 */ /* 0x000fe2000f8e00ff */
[----:B------:R-:W-:Y:S02]  /*26e0*/  UIMAD.WIDE UR4, UR20, UR21, UR6 ;  /* 0x00000015140472a5 */ /* 0x000fe4000f8e0206 */
[----:B------:R-:W-:Y:S02]  /*26f0*/  UIMAD.WIDE UR6, UR20, UR21, UR8 ;  /* 0x00000015140672a5 */ /* 0x000fe4000f8e0208 */
[----:B------:R-:W-:-:S02]  /*2700*/  UIMAD.WIDE UR8, UR20, UR21, UR10 ;  /* 0x00000015140872a5 */ /* 0x000fc4000f8e020a */
[----:B------:R-:W-:Y:S01]  /*2710*/  ULDC.64 UR14, c[0x0][0x1a0] ;  /* 0x00006800000e7ab9 */ /* 0x000fe20000000a00 */
[----:B------:R-:W-:Y:S01]  /*2720*/  IMAD.U32 R10, RZ, RZ, UR4 ;  /* 0x00000004ff0a7e24 */ /* 0x000fe2000f8e00ff */
[----:B------:R-:W-:Y:S01]  /*2730*/  ULDC.64 UR16, c[0x0][0x1a8] ;  /* 0x00006a0000107ab9 */ /* 0x000fe20000000a00 */
[----:B------:R-:W-:Y:S01]  /*2740*/  IMAD.U32 R11, RZ, RZ, UR5 ;  /* 0x00000005ff0b7e24 */ /* 0x000fe2000f8e00ff */
[----:B------:R-:W-:Y:S01]  /*2750*/  ULDC.64 UR10, c[0x0][0x1b0] ;  /* 0x00006c00000a7ab9 */ /* 0x000fe20000000a00 */
[----:B------:R-:W-:Y:S01]  /*2760*/  IMAD.U32 R12, RZ, RZ, UR6 ;  /* 0x00000006ff0c7e24 */ /* 0x000fe2000f8e00ff */
[----:B------:R-:W-:Y:S01]  /*2770*/  UIMAD.WIDE UR4, UR20, UR21, UR14 ;  /* 0x00000015140472a5 */ /* 0x000fe2000f8e020e */
[----:B------:R-:W-:Y:S01]  /*2780*/  IMAD.U32 R13, RZ, RZ, UR7 ;  /* 0x00000007ff0d7e24 */ /* 0x000fe2000f8e00ff */
[----:B------:R-:W-:Y:S01]  /*2790*/  ULDC.64 UR18, c[0x0][0x1b8] ;  /* 0x00006e0000127ab9 */ /* 0x000fe20000000a00 */
[----:B------:R-:W-:Y:S01]  /*27a0*/  IMAD.U32 R16, RZ, RZ, UR8 ;  /* 0x00000008ff107e24 */ /* 0x000fe2000f8e00ff */
[----:B------:R-:W-:Y:S01]  /*27b0*/  UIMAD.WIDE UR6, UR20, UR21, UR16 ;  /* 0x00000015140672a5 */ /* 0x000fe2000f8e0210 */
[----:B------:R-:W-:Y:S01]  /*27c0*/  IMAD.U32 R17, RZ, RZ, UR9 ;  /* 0x00000009ff117e24 */ /* 0x000fe2000f8e00ff */
[----:B------:R-:W-:Y:S01]  /*27d0*/  UIMAD.WIDE UR8, UR20, UR21, UR10 ;  /* 0x00000015140872a5 */ /* 0x000fe2000f8e020a */
[----:B------:R-:W-:-:S02]  /*27e0*/  PLOP3.LUT P2, PT, PT, PT, UP0, 0x80, 0x0 ;  /* 0x000000000000781c */ /* 0x000fc40003f4f008 */
[----:B0-----:R-:W-:-:S04]  /*27f0*/  F2FP.BF16.PACK_AB R2, R9, R0 ;  /* 0x000000000902723e */ /* 0x001fc800000010ff */
[C---:B------:R-:W-:Y:S02]  /*2800*/  PRMT R8, R2.reuse, 0x7632, R8 ;  /* 0x0000763202087816 */ /* 0x040fe40000000008 */
[C---:B------:R-:W-:Y:S01]  /*2810*/  PRMT R19, R2.reuse, 0x7610, R19 ;  /* 0x0000761002137816 */ /* 0x040fe20000000013 */
[----:B------:R0:W-:Y:S01]  /*2820*/  @P1 STG.E.U16 [R6.64], R2 ;  /* 0x0000000206001986 */ /* 0x0001e2000c10150c */
[C---:B------:R-:W-:Y:S01]  /*2830*/  PRMT R21, R2.reuse, 0x7632, R21 ;  /* 0x0000763202157816 */ /* 0x040fe20000000015 */
[----:B------:R-:W-:Y:S02]  /*2840*/  UIMAD.WIDE UR10, UR20, UR21, UR18 ;  /* 0x00000015140a72a5 */ /* 0x000fe4000f8e0212 */
[----:B------:R1:W-:Y:S01]  /*2850*/  @P1 STG.E.U16 [R10.64], R8 ;  /* 0x000000080a001986 */ /* 0x0003e2000c10150c */
[----:B------:R-:W-:Y:S02]  /*2860*/  IMAD.U32 R15, RZ, RZ, UR21 ;  /* 0x00000015ff0f7e24 */ /* 0x000fe4000f8e00ff */
[----:B------:R-:W-:Y:S01]  /*2870*/  IMAD.U32 R18, RZ, RZ, UR4 ;  /* 0x00000004ff127e24 */ /* 0x000fe2000f8e00ff */
[----:B------:R2:W-:Y:S01]  /*2880*/  @P1 STG.E.U16 [R12.64], R19 ;  /* 0x000000130c001986 */ /* 0x0005e2000c10150c */
[----:B------:R-:W-:Y:S01]  /*2890*/  IMAD.U32 R20, RZ, RZ, UR8 ;  /* 0x00000008ff147e24 */ /* 0x000fe2000f8e00ff */
[----:B------:R-:W-:-:S02]  /*28a0*/  PRMT R22, R2, 0x7610, R22 ;  /* 0x0000761002167816 */ /* 0x000fc40000000016 */
[----:B------:R3:W-:Y:S01]  /*28b0*/  @P1 STG.E.U16 [R16.64], R21 ;  /* 0x0000001510001986 */ /* 0x0007e2000c10150c */
[----:B0-----:R-:W-:Y:S01]  /*28c0*/  CS2R R6, SRZ ;  /* 0x0000000000067805 */ /* 0x001fe2000001ff00 */
[C---:B------:R-:W-:Y:S02]  /*28d0*/  PRMT R23, R2.reuse, 0x7632, R23 ;  /* 0x0000763202177816 */ /* 0x040fe40000000017 */
[----:B-1----:R-:W-:Y:S01]  /*28e0*/  PRMT R8, R2, 0x7632, R8 ;  /* 0x0000763202087816 */ /* 0x002fe20000000008 */
[----:B--2---:R-:W-:Y:S02]  /*28f0*/  IMAD.U32 R19, RZ, RZ, UR5 ;  /* 0x00000005ff137e24 */ /* 0x004fe4000f8e00ff */
[----:B------:R-:W-:Y:S02]  /*2900*/  IMAD.U32 R12, RZ, RZ, UR6 ;  /* 0x00000006ff0c7e24 */ /* 0x000fe4000f8e00ff */
[----:B------:R-:W-:Y:S02]  /*2910*/  IMAD.U32 R13, RZ, RZ, UR7 ;  /* 0x00000007ff0d7e24 */ /* 0x000fe4000f8e00ff */
[----:B---3--:R-:W-:-:S02]  /*2920*/  IMAD.U32 R21, RZ, RZ, UR9 ;  /* 0x00000009ff157e24 */ /* 0x008fc4000f8e00ff */
[----:B------:R-:W-:Y:S02]  /*2930*/  IMAD.U32 R16, RZ, RZ, UR10 ;  /* 0x0000000aff107e24 */ /* 0x000fe4000f8e00ff */
[----:B------:R-:W-:Y:S01]  /*2940*/  IMAD.U32 R17, RZ, RZ, UR11 ;  /* 0x0000000bff117e24 */ /* 0x000fe2000f8e00ff */
[----:B------:R0:W-:Y:S01]  /*2950*/  @P1 STG.E.U16 [R18.64], R2 ;  /* 0x0000000212001986 */ /* 0x0001e2000c10150c */
[----:B------:R-:W-:-:S03]  /*2960*/  IMAD.WIDE R10, R14, R15, c[0x0][0x178] ;  /* 0x00005e000e0a7625 */ /* 0x000fc600078e020f */
[----:B------:R1:W-:Y:S04]  /*2970*/  @P1 STG.E.U16 [R12.64], R8 ;  /* 0x000000080c001986 */ /* 0x0003e8000c10150c */
[----:B------:R-:W-:Y:S04]  /*2980*/  @P1 STG.E.U16 [R20.64], R22 ;  /* 0x0000001614001986 */ /* 0x000fe8000c10150c */
[----:B------:R-:W-:Y:S04]  /*2990*/  @P1 STG.E.U16 [R16.64], R23 ;  /* 0x0000001710001986 */ /* 0x000fe8000c10150c */
[----:B------:R-:W1:Y:S01]  /*29a0*/  @!P2 LDG.E.EF.64 R6, [R10.64] ;  /* 0x0000000c0a06a981 */ /* 0x000e62000c0e1b00 */
[----:B------:R-:W-:-:S04]  /*29b0*/  FSETP.GE.AND P1, PT, R0, RZ, PT ;  /* 0x000000ff0000720b */ /* 0x000fc80003f26000 */
[----:B------:R-:W-:-:S05]  /*29c0*/  FSEL R0, R0, RZ, !P1 ;  /* 0x000000ff00007208 */ /* 0x000fca0004800000 */
[----:B------:R-:W-:Y:S01]  /*29d0*/  FADD R0, RZ, -R0 ;  /* 0x80000000ff007221 */ /* 0x000fe20000000000 */
[----:B------:R-:W-:-:S04]  /*29e0*/  FSETP.GTU.AND P1, PT, R9, RZ, PT ;  /* 0x000000ff0900720b */ /* 0x000fc80003f2c000 */
[----:B------:R-:W-:Y:S02]  /*29f0*/  FSETP.NAN.AND P2, PT, R0, R0, PT ;  /* 0x000000000000720b */ /* 0x000fe40003f48000 */
[----:B------:R-:W-:-:S04]  /*2a00*/  FSEL R9, R9, RZ, P1 ;  /* 0x000000ff09097208 */ /* 0x000fc80000800000 */
[----:B------:R-:W-:-:S07]  /*2a10*/  FSETP.GT.AND P1, PT, R0, R9, PT ;  /* 0x000000090000720b */ /* 0x000fce0003f24000 */
[----:B------:R-:W-:-:S05]  /*2a20*/  @!P2 FSEL R0, R0, R9, P1 ;  /* 0x000000090000a208 */ /* 0x000fca0000800000 */
[----:B0-----:R-:W-:-:S05]  /*2a30*/  FMUL R2, R0, 0.0078740157186985015869 ;  /* 0x3c01020400027820 */ /* 0x001fca0000400000 */
[C---:B------:R-:W-:Y:S02]  /*2a40*/  FSETP.GT.AND P1, PT, R2.reuse, 9.9999997473787516356e-06, PT ;  /* 0x3727c5ac0200780b */ /* 0x040fe40003f24000 */
[----:B------:R-:W-:-:S11]  /*2a50*/  FSETP.NAN.AND P2, PT, R2, R2, PT ;  /* 0x000000020200720b */ /* 0x000fd60003f48000 */
[----:B------:R-:W-:-:S04]  /*2a60*/  @!P1 FSEL R2, R2, 9.9999997473787516356e-06, P2 ;  /* 0x3727c5ac02029808 */ /* 0x000fc80001000000 */
[C---:B------:R-:W-:Y:S02]  /*2a70*/  FSETP.GT.AND P1, PT, |R2|.reuse, 8.50705917302346158658e+37, PT ;  /* 0x7e8000000200780b */ /* 0x040fe40003f24200 */
[----:B------:R-:W-:Y:S01]  /*2a80*/  FSETP.GEU.AND P2, PT, |R2|, 1.175494350822287508e-38, PT ;  /* 0x008000000200780b */ /* 0x000fe20003f4e200 */
[----:B------:R-:W-:-:S10]  /*2a90*/  IMAD.MOV.U32 R9, RZ, RZ, 0x3e800000 ;  /* 0x3e800000ff097424 */ /* 0x000fd400078e00ff */
[----:B------:R-:W-:-:S04]  /*2aa0*/  @P1 FMUL R2, R2, 0.25 ;  /* 0x3e80000002021820 */ /* 0x000fc80000400000 */
[----:B------:R-:W-:-:S04]  /*2ab0*/  @!P2 FMUL R2, R2, 16777216 ;  /* 0x4b8000000202a820 */ /* 0x000fc80000400000 */
[----:B------:R-:W0:Y:S01]  /*2ac0*/  MUFU.RCP R0, R2 ;  /* 0x0000000200007308 */ /* 0x000e220000001000 */
[----:B------:R-:W-:-:S05]  /*2ad0*/  FSEL R9, R9, 1, P1 ;  /* 0x3f80000009097808 */ /* 0x000fca0000800000 */
[----:B------:R-:W-:-:S04]  /*2ae0*/  @!P2 FMUL R9, R9, 16777216 ;  /* 0x4b8000000909a820 */ /* 0x000fc80000400000 */
[----:B0-----:R-:W-:Y:S01]  /*2af0*/  FMUL R0, R0, R9 ;  /* 0x0000000900007220 */ /* 0x001fe20000400000 */
[C---:B-1----:R-:W-:Y:S01]  /*2b00*/  PRMT R8, R6.reuse, 0x7632, R8 ;  /* 0x0000763206087816 */ /* 0x042fe20000000008 */
[----:B------:R-:W-:-:S04]  /*2b10*/  IMAD.U32 R11, R6, 0x10000, RZ ;  /* 0x00010000060b7824 */ /* 0x000fc800078e00ff */
[----:B------:R-:W-:Y:S01]  /*2b20*/  IMAD.U32 R9, R8, 0x10000, RZ ;  /* 0x0001000008097824 */ /* 0x000fe200078e00ff */
[----:B------:R-:W-:-:S03]  /*2b30*/  FMUL R11, R0, R11 ;  /* 0x0000000b000b7220 */ /* 0x000fc60000400000 */
[C---:B------:R-:W-:Y:S01]  /*2b40*/  FMUL R6, R0.reuse, R9 ;  /* 0x0000000900067220 */ /* 0x040fe20000400000 */
[C---:B------:R-:W-:Y:S01]  /*2b50*/  IMAD.U32 R9, R7.reuse, 0x10000, RZ ;  /* 0x0001000007097824 */ /* 0x040fe200078e00ff */
[----:B------:R-:W-:Y:S01]  /*2b60*/  PRMT R7, R7, 0x7632, R7 ;  /* 0x0000763207077816 */ /* 0x000fe20000000007 */
[----:B------:R-:W0:Y:S02]  /*2b70*/  FRND R11, R11 ;  /* 0x0000000b000b7307 */ /* 0x000e240000201000 */
[----:B------:R-:W-:Y:S02]  /*2b80*/  FMUL R9, R0, R9 ;  /* 0x0000000900097220 */ /* 0x000fe40000400000 */
[----:B------:R-:W-:-:S04]  /*2b90*/  IMAD.U32 R7, R7, 0x10000, RZ ;  /* 0x0001000007077824 */ /* 0x000fc800078e00ff */
[----:B------:R-:W1:Y:S01]  /*2ba0*/  FRND R6, R6 ;  /* 0x0000000600067307 */ /* 0x000e620000201000 */
[----:B------:R-:W-:-:S07]  /*2bb0*/  FMUL R7, R0, R7 ;  /* 0x0000000700077220 */ /* 0x000fce0000400000 */
[----:B------:R-:W2:Y:S01]  /*2bc0*/  FRND R9, R9 ;  /* 0x0000000900097307 */ /* 0x000ea20000201000 */
[----:B0-----:R-:W-:-:S07]  /*2bd0*/  FSETP.GT.AND P2, PT, R11, -127, PT ;  /* 0xc2fe00000b00780b */ /* 0x001fce0003f44000 */
[----:B------:R-:W0:Y:S01]  /*2be0*/  FRND R7, R7 ;  /* 0x0000000700077307 */ /* 0x000e220000201000 */
[C---:B-1----:R-:W-:Y:S02]  /*2bf0*/  FSETP.GT.AND P3, PT, R6.reuse, -127, PT ;  /* 0xc2fe00000600780b */ /* 0x042fe40003f64000 */
[----:B------:R-:W-:Y:S02]  /*2c00*/  FSETP.NAN.AND P4, PT, R11, R11, PT ;  /* 0x0000000b0b00720b */ /* 0x000fe40003f88000 */
[----:B--2---:R-:W-:Y:S02]  /*2c10*/  FSETP.GT.AND P1, PT, R9, -127, PT ;  /* 0xc2fe00000900780b */ /* 0x004fe40003f24000 */
[----:B------:R-:W-:Y:S02]  /*2c20*/  @!P2 FSEL R11, R11, -127, P4 ;  /* 0xc2fe00000b0ba808 */ /* 0x000fe40002000000 */
[----:B------:R-:W-:Y:S02]  /*2c30*/  FSETP.NAN.AND P4, PT, R6, R6, PT ;  /* 0x000000060600720b */ /* 0x000fe40003f88000 */
[----:B0-----:R-:W-:-:S03]  /*2c40*/  FSETP.GT.AND P2, PT, R7, -127, PT ;  /* 0xc2fe00000700780b */ /* 0x001fc60003f44000 */
[----:B------:R-:W-:Y:S02]  /*2c50*/  @!P3 FSEL R6, R6, -127, P4 ;  /* 0xc2fe00000606b808 */ /* 0x000fe40002000000 */
[----:B------:R-:W-:-:S04]  /*2c60*/  FSETP.NAN.AND P3, PT, R9, R9, PT ;  /* 0x000000090900720b */ /* 0x000fc80003f68000 */
[----:B------:R-:W-:Y:S02]  /*2c70*/  @!P1 FSEL R9, R9, -127, P3 ;  /* 0xc2fe000009099808 */ /* 0x000fe40001800000 */
[C---:B------:R-:W-:Y:S01]  /*2c80*/  FSETP.NAN.AND P1, PT, R7.reuse, R7, PT ;  /* 0x000000070700720b */ /* 0x040fe20003f28000 */
[----:B------:R-:W0:Y:S03]  /*2c90*/  F2I.S16.TRUNC.NTZ R2, R6 ;  /* 0x0000000600027305 */ /* 0x000e26000020e900 */
[----:B------:R-:W-:Y:S02]  /*2ca0*/  @!P2 FSEL R7, R7, -127, P1 ;  /* 0xc2fe00000707a808 */ /* 0x000fe40000800000 */
[----:B------:R-:W-:-:S03]  /*2cb0*/  FSETP.GEU.AND P6, PT, R6, 127, PT ;  /* 0x42fe00000600780b */ /* 0x000fc60003fce000 */
[----:B------:R-:W1:Y:S01]  /*2cc0*/  F2I.S16.TRUNC.NTZ R8, R11 ;  /* 0x0000000b00087305 */ /* 0x000e62000020e900 */
[----:B------:R-:W-:-:S07]  /*2cd0*/  FSETP.GEU.AND P4, PT, R11, 127, PT ;  /* 0x42fe00000b00780b */ /* 0x000fce0003f8e000 */
[----:B------:R1:W2:Y:S01]  /*2ce0*/  F2I.S16.TRUNC.NTZ R12, R9 ;  /* 0x00000009000c7305 */ /* 0x0002a2000020e900 */
[----:B------:R-:W-:-:S07]  /*2cf0*/  FSETP.GEU.AND P2, PT, R9, 127, PT ;  /* 0x42fe00000900780b */ /* 0x000fce0003f4e000 */
[----:B------:R2:W3:Y:S01]  /*2d00*/  F2I.S16.TRUNC.NTZ R10, R7 ;  /* 0x00000007000a7305 */ /* 0x0004e2000020e900 */
[----:B------:R-:W-:Y:S02]  /*2d10*/  FSETP.GEU.AND P1, PT, R7, 127, PT ;  /* 0x42fe00000700780b */ /* 0x000fe40003f2e000 */
[----:B------:R-:W-:Y:S02]  /*2d20*/  FSETP.NAN.AND P5, PT, R6, R6, PT ;  /* 0x000000060600720b */ /* 0x000fe40003fa8000 */
[----:B0-----:R-:W-:Y:S02]  /*2d30*/  LOP3.LUT R2, R2, 0xffff, RZ, 0xc0, !PT ;  /* 0x0000ffff02027812 */ /* 0x001fe400078ec0ff */
[----:B------:R-:W-:Y:S02]  /*2d40*/  FSETP.NAN.AND P3, PT, R11, R11, PT ;  /* 0x0000000b0b00720b */ /* 0x000fe40003f68000 */
[----:B------:R-:W-:Y:S02]  /*2d50*/  @P6 SEL R2, R2, 0x7f, P5 ;  /* 0x0000007f02026807 */ /* 0x000fe40002800000 */
[----:B------:R-:W-:-:S02]  /*2d60*/  FSETP.NAN.AND P5, PT, R9, R9, PT ;  /* 0x000000090900720b */ /* 0x000fc40003fa8000 */
[----:B------:R-:W-:Y:S02]  /*2d70*/  FSETP.NAN.AND P6, PT, R7, R7, PT ;  /* 0x000000070700720b */ /* 0x000fe40003fc8000 */
[----:B-1----:R-:W-:Y:S02]  /*2d80*/  LOP3.LUT R9, R8, 0xffff, RZ, 0xc0, !PT ;  /* 0x0000ffff08097812 */ /* 0x002fe400078ec0ff */
[----:B--2---:R-:W-:Y:S02]  /*2d90*/  LOP3.LUT R7, R12, 0xffff, RZ, 0xc0, !PT ;  /* 0x0000ffff0c077812 */ /* 0x004fe400078ec0ff */
[----:B---3--:R-:W-:Y:S02]  /*2da0*/  LOP3.LUT R10, R10, 0xffff, RZ, 0xc0, !PT ;  /* 0x0000ffff0a0a7812 */ /* 0x008fe400078ec0ff */
[----:B------:R-:W-:Y:S02]  /*2db0*/  @P4 SEL R9, R9, 0x7f, P3 ;  /* 0x0000007f09094807 */ /* 0x000fe40001800000 */
[----:B------:R-:W-:-:S02]  /*2dc0*/  @P2 SEL R7, R7, 0x7f, P5 ;  /* 0x0000007f07072807 */ /* 0x000fc40002800000 */
[----:B------:R-:W-:Y:S02]  /*2dd0*/  @P1 SEL R10, R10, 0x7f, P6 ;  /* 0x0000007f0a0a1807 */ /* 0x000fe40003000000 */
[----:B------:R-:W-:Y:S02]  /*2de0*/  PRMT R2, R9, 0x3340, R2 ;  /* 0x0000334009027816 */ /* 0x000fe40000000002 */
[----:B------:R-:W-:Y:S02]  /*2df0*/  PLOP3.LUT P1, PT, PT, PT, UP0, 0x80, 0x0 ;  /* 0x000000000000781c */ /* 0x000fe40003f2f008 */
[----:B------:R-:W-:Y:S02]  /*2e00*/  PRMT R7, R7, 0x3340, R10 ;  /* 0x0000334007077816 */ /* 0x000fe4000000000a */
[----:B------:R-:W-:Y:S02]  /*2e10*/  PLOP3.LUT P3, PT, PT, PT, UP0, 0x80, 0x0 ;  /* 0x000000000000781c */ /* 0x000fe40003f6f008 */
[----:B------:R-:W-:-:S02]  /*2e20*/  SHF.R.S32.HI R12, RZ, 0x1f, R14 ;  /* 0x0000001fff0c7819 */ /* 0x000fc4000001140e */
[----:B------:R-:W-:Y:S02]  /*2e30*/  IADD3 R6, P1, R14, c[0x0][0x1c0], RZ ;  /* 0x000070000e067a10 */ /* 0x000fe40007f3e0ff */
[----:B------:R-:W-:Y:S02]  /*2e40*/  PRMT R13, R2, 0x5410, R7 ;  /* 0x00005410020d7816 */ /* 0x000fe40000000007 */
[----:B------:R-:W-:Y:S02]  /*2e50*/  IADD3.X R7, R12, c[0x0][0x1c4], RZ, P1, !PT ;  /* 0x000071000c077a10 */ /* 0x000fe40000ffe4ff */
[----:B------:R-:W-:Y:S02]  /*2e60*/  PLOP3.LUT P1, PT, PT, PT, UP0, 0x80, 0x0 ;  /* 0x000000000000781c */ /* 0x000fe40003f2f008 */
[----:B------:R-:W-:Y:S02]  /*2e70*/  PLOP3.LUT P2, PT, PT, PT, UP0, 0x80, 0x0 ;  /* 0x000000000000781c */ /* 0x000fe40003f4f008 */
[----:B------:R-:W-:Y:S01]  /*2e80*/  IADD3 R8, P2, R14, c[0x0][0x1c8], RZ ;  /* 0x000072000e087a10 */ /* 0x000fe20007f5e0ff */
[----:B------:R0:W-:Y:S01]  /*2e90*/  @!P3 STG.E [R6.64], R13 ;  /* 0x0000000d0600b986 */ /* 0x0001e2000c10190c */
[----:B------:R-:W-:-:S02]  /*2ea0*/  PLOP3.LUT P3, PT, PT, PT, UP0, 0x80, 0x0 ;  /* 0x000000000000781c */ /* 0x000fc40003f6f008 */
[----:B------:R-:W-:Y:S02]  /*2eb0*/  IADD3.X R9, R12, c[0x0][0x1cc], RZ, P2, !PT ;  /* 0x000073000c097a10 */ /* 0x000fe400017fe4ff */
[----:B------:R-:W-:Y:S02]  /*2ec0*/  PLOP3.LUT P4, PT, PT, PT, UP0, 0x80, 0x0 ;  /* 0x000000000000781c */ /* 0x000fe40003f8f008 */
[----:B------:R-:W-:Y:S01]  /*2ed0*/  PLOP3.LUT P2, PT, PT, PT, UP0, 0x80, 0x0 ;  /* 0x000000000000781c */ /* 0x000fe20003f4f008 */
[----:B------:R1:W-:Y:S01]  /*2ee0*/  @!P1 STG.E [R8.64], R13 ;  /* 0x0000000d08009986 */ /* 0x0003e2000c10190c */
[----:B------:R-:W-:Y:S02]  /*2ef0*/  PLOP3.LUT P2, PT, PT, PT, UP0, 0x80, 0x0 ;  /* 0x000000000000781c */ /* 0x000fe40003f4f008 */
[C---:B------:R-:W-:Y:S02]  /*2f00*/  IADD3 R10, P2, R14.reuse, c[0x0][0x1d0], RZ ;  /* 0x000074000e0a7a10 */ /* 0x040fe40007f5e0ff */
[----:B------:R-:W-:Y:S01]  /*2f10*/  IADD3 R14, P1, R14, c[0x0][0x1d8], RZ ;  /* 0x000076000e0e7a10 */ /* 0x000fe20007f3e0ff */
[----:B0-----:R-:W-:Y:S01]  /*2f20*/  CS2R R6, SRZ ;  /* 0x0000000000067805 */ /* 0x001fe2000001ff00 */
[----:B------:R-:W-:-:S02]  /*2f30*/  IADD3.X R11, R12, c[0x0][0x1d4], RZ, P2, !PT ;  /* 0x000075000c0b7a10 */ /* 0x000fc400017fe4ff */
[----:B------:R-:W-:-:S03]  /*2f40*/  IADD3.X R15, R12, c[0x0][0x1dc], RZ, P1, !PT ;  /* 0x000077000c0f7a10 */ /* 0x000fc60000ffe4ff */
[----:B------:R0:W-:Y:S04]  /*2f50*/  @!P3 STG.E [R10.64], R13 ;  /* 0x0000000d0a00b986 */ /* 0x0001e8000c10190c */
[----:B------:R2:W-:Y:S04]  /*2f60*/  @!P4 STG.E [R14.64], R13 ;  /* 0x0000000d0e00c986 */ /* 0x0005e8000c10190c */
[----:B------:R-:W3:Y:S02]  /*2f70*/  @P0 LDG.E.EF.64 R6, [R4.64] ;  /* 0x0000000c04060981 */ /* 0x000ee4000c0e1b00 */
[C---:B---3--:R-:W-:Y:S01]  /*2f80*/  PRMT R2, R7.reuse, 0x7632, R2 ;  /* 0x0000763207027816 */ /* 0x048fe20000000002 */
[----:B------:R-:W-:-:S04]  /*2f90*/  IMAD.U32 R7, R7, 0x10000, RZ ;  /* 0x0001000007077824 */ /* 0x000fc800078e00ff */
[----:B-1----:R-:W-:Y:S01]  /*2fa0*/  IMAD.U32 R9, R2, 0x10000, RZ ;  /* 0x0001000002097824 */ /* 0x002fe200078e00ff */
[----:B------:R-:W-:Y:S01]  /*2fb0*/  FMUL R2, R0, R7 ;  /* 0x0000000700027220 */ /* 0x000fe20000400000 */
[C---:B------:R-:W-:Y:S01]  /*2fc0*/  IMAD.U32 R7, R6.reuse, 0x10000, RZ ;  /* 0x0001000006077824 */ /* 0x040fe200078e00ff */
[----:B------:R-:W-:Y:S01]  /*2fd0*/  PRMT R6, R6, 0x7632, R6 ;  /* 0x0000763206067816 */ /* 0x000fe20000000006 */
[----:B------:R-:W-:-:S03]  /*2fe0*/  FMUL R9, R0, R9 ;  /* 0x0000000900097220 */ /* 0x000fc60000400000 */
[----:B------:R-:W1:Y:S01]  /*2ff0*/  FRND R2, R2 ;  /* 0x0000000200027307 */ /* 0x000e620000201000 */
[----:B------:R-:W-:Y:S01]  /*3000*/  FMUL R7, R0, R7 ;  /* 0x0000000700077220 */ /* 0x000fe20000400000 */
[----:B------:R-:W-:-:S06]  /*3010*/  IMAD.U32 R5, R6, 0x10000, RZ ;  /* 0x0001000006057824 */ /* 0x000fcc00078e00ff */
[----:B------:R-:W3:Y:S01]  /*3020*/  FRND R9, R9 ;  /* 0x0000000900097307 */ /* 0x000ee20000201000 */
[----:B------:R-:W-:-:S07]  /*3030*/  FMUL R5, R0, R5 ;  /* 0x0000000500057220 */ /* 0x000fce0000400000 */
[----:B------:R-:W4:Y:S01]  /*3040*/  FRND R7, R7 ;  /* 0x0000000700077307 */ /* 0x000f220000201000 */
[----:B-1----:R-:W-:-:S07]  /*3050*/  FSETP.GT.AND P2, PT, R2, -127, PT ;  /* 0xc2fe00000200780b */ /* 0x002fce0003f44000 */
[----:B------:R-:W1:Y:S01]  /*3060*/  FRND R5, R5 ;  /* 0x0000000500057307 */ /* 0x000e620000201000 */
[----:B---3--:R-:W-:Y:S02]  /*3070*/  FSETP.GT.AND P3, PT, R9, -127, PT ;  /* 0xc2fe00000900780b */ /* 0x008fe40003f64000 */
[C---:B------:R-:W-:Y:S02]  /*3080*/  FSETP.NAN.AND P4, PT, R2.reuse, R2, PT ;  /* 0x000000020200720b */ /* 0x040fe40003f88000 */
[----:B----4-:R-:W-:Y:S02]  /*3090*/  FSETP.GT.AND P1, PT, R7, -127, PT ;  /* 0xc2fe00000700780b */ /* 0x010fe40003f24000 */
[----:B------:R-:W-:Y:S02]  /*30a0*/  @!P2 FSEL R2, R2, -127, P4 ;  /* 0xc2fe00000202a808 */ /* 0x000fe40002000000 */
[----:B------:R-:W-:Y:S02]  /*30b0*/  FSETP.NAN.AND P4, PT, R9, R9, PT ;  /* 0x000000090900720b */ /* 0x000fe40003f88000 */
[----:B-1----:R-:W-:-:S03]  /*30c0*/  FSETP.GT.AND P2, PT, R5, -127, PT ;  /* 0xc2fe00000500780b */ /* 0x002fc60003f44000 */
[----:B------:R-:W-:Y:S02]  /*30d0*/  @!P3 FSEL R9, R9, -127, P4 ;  /* 0xc2fe00000909b808 */ /* 0x000fe40002000000 */
[----:B------:R-:W-:-:S04]  /*30e0*/  FSETP.NAN.AND P3, PT, R7, R7, PT ;  /* 0x000000070700720b */ /* 0x000fc80003f68000 */
[----:B------:R-:W-:Y:S02]  /*30f0*/  @!P1 FSEL R7, R7, -127, P3 ;  /* 0xc2fe000007079808 */ /* 0x000fe40001800000 */
[C---:B------:R-:W-:Y:S01]  /*3100*/  FSETP.NAN.AND P1, PT, R5.reuse, R5, PT ;  /* 0x000000050500720b */ /* 0x040fe20003f28000 */
[----:B------:R-:W1:Y:S03]  /*3110*/  F2I.S16.TRUNC.NTZ R6, R9 ;  /* 0x0000000900067305 */ /* 0x000e66000020e900 */
[----:B------:R-:W-:Y:S02]  /*3120*/  @!P2 FSEL R5, R5, -127, P1 ;  /* 0xc2fe00000505a808 */ /* 0x000fe40000800000 */
[----:B------:R-:W-:-:S03]  /*3130*/  FSETP.GEU.AND P6, PT, R9, 127, PT ;  /* 0x42fe00000900780b */ /* 0x000fc60003fce000 */
[----:B------:R-:W3:Y:S01]  /*3140*/  F2I.S16.TRUNC.NTZ R8, R2 ;  /* 0x0000000200087305 */ /* 0x000ee2000020e900 */
[----:B------:R-:W-:-:S07]  /*3150*/  FSETP.GEU.AND P1, PT, R2, 127, PT ;  /* 0x42fe00000200780b */ /* 0x000fce0003f2e000 */
[----:B------:R3:W4:Y:S01]  /*3160*/  F2I.S16.TRUNC.NTZ R4, R7 ;  /* 0x0000000700047305 */ /* 0x000722000020e900 */
[----:B------:R-:W-:-:S07]  /*3170*/  FSETP.GEU.AND P2, PT, R7, 127, PT ;  /* 0x42fe00000700780b */ /* 0x000fce0003f4e000 */
[----:B------:R4:W5:Y:S01]  /*3180*/  F2I.S16.TRUNC.NTZ R0, R5 ;  /* 0x0000000500007305 */ /* 0x000962000020e900 */
[----:B------:R-:W-:Y:S02]  /*3190*/  FSETP.GEU.AND P3, PT, R5, 127, PT ;  /* 0x42fe00000500780b */ /* 0x000fe40003f6e000 */
[----:B------:R-:W-:Y:S02]  /*31a0*/  FSETP.NAN.AND P5, PT, R9, R9, PT ;  /* 0x000000090900720b */ /* 0x000fe40003fa8000 */
[----:B-1----:R-:W-:Y:S02]  /*31b0*/  LOP3.LUT R6, R6, 0xffff, RZ, 0xc0, !PT ;  /* 0x0000ffff06067812 */ /* 0x002fe400078ec0ff */
[----:B------:R-:W-:Y:S02]  /*31c0*/  FSETP.NAN.AND P4, PT, R2, R2, PT ;  /* 0x000000020200720b */ /* 0x000fe40003f88000 */
[----:B------:R-:W-:Y:S02]  /*31d0*/  @P6 SEL R6, R6, 0x7f, P5 ;  /* 0x0000007f06066807 */ /* 0x000fe40002800000 */
[----:B------:R-:W-:-:S02]  /*31e0*/  FSETP.NAN.AND P5, PT, R7, R7, PT ;  /* 0x000000070700720b */ /* 0x000fc40003fa8000 */
[----:B------:R-:W-:Y:S02]  /*31f0*/  FSETP.NAN.AND P6, PT, R5, R5, PT ;  /* 0x000000050500720b */ /* 0x000fe40003fc8000 */
[----:B---3--:R-:W-:Y:S02]  /*3200*/  LOP3.LUT R7, R8, 0xffff, RZ, 0xc0, !PT ;  /* 0x0000ffff08077812 */ /* 0x008fe400078ec0ff */
[----:B----4-:R-:W-:Y:S02]  /*3210*/  LOP3.LUT R5, R4, 0xffff, RZ, 0xc0, !PT ;  /* 0x0000ffff04057812 */ /* 0x010fe400078ec0ff */
[----:B-----5:R-:W-:Y:S02]  /*3220*/  LOP3.LUT R0, R0, 0xffff, RZ, 0xc0, !PT ;  /* 0x0000ffff00007812 */ /* 0x020fe400078ec0ff */
[----:B------:R-:W-:Y:S02]  /*3230*/  @P1 SEL R7, R7, 0x7f, P4 ;  /* 0x0000007f07071807 */ /* 0x000fe40002000000 */
[----:B------:R-:W-:-:S02]  /*3240*/  @P2 SEL R5, R5, 0x7f, P5 ;  /* 0x0000007f05052807 */ /* 0x000fc40002800000 */
[----:B------:R-:W-:Y:S02]  /*3250*/  @P3 SEL R0, R0, 0x7f, P6 ;  /* 0x0000007f00003807 */ /* 0x000fe40003000000 */
[----:B------:R-:W-:Y:S02]  /*3260*/  SHF.R.S32.HI R9, RZ, 0x1f, R3 ;  /* 0x0000001fff097819 */ /* 0x000fe40000011403 */
[----:B------:R-:W-:Y:S02]  /*3270*/  IADD3 R4, P1, R3, c[0x0][0x1c0], RZ ;  /* 0x0000700003047a10 */ /* 0x000fe40007f3e0ff */
[----:B------:R-:W-:Y:S02]  /*3280*/  PRMT R7, R7, 0x3340, R6 ;  /* 0x0000334007077816 */ /* 0x000fe40000000006 */
[----:B------:R-:W-:Y:S02]  /*3290*/  PRMT R0, R5, 0x3340, R0 ;  /* 0x0000334005007816 */ /* 0x000fe40000000000 */
[----:B------:R-:W-:-:S02]  /*32a0*/  IADD3 R2, P2, R3, c[0x0][0x1c8], RZ ;  /* 0x0000720003027a10 */ /* 0x000fc40007f5e0ff */
[----:B------:R-:W-:Y:S02]  /*32b0*/  IADD3 R6, P3, R3, c[0x0][0x1d0], RZ ;  /* 0x0000740003067a10 */ /* 0x000fe40007f7e0ff */
[----:B------:R-:W-:Y:S02]  /*32c0*/  IADD3.X R5, R9, c[0x0][0x1c4], RZ, P1, !PT ;  /* 0x0000710009057a10 */ /* 0x000fe40000ffe4ff */
[----:B0-----:R-:W-:Y:S02]  /*32d0*/  PRMT R11, R0, 0x5410, R7 ;  /* 0x00005410000b7816 */ /* 0x001fe40000000007 */
[----:B------:R-:W-:Y:S02]  /*32e0*/  IADD3 R8, P1, R3, c[0x0][0x1d8], RZ ;  /* 0x0000760003087a10 */ /* 0x000fe40007f3e0ff */
[C---:B------:R-:W-:Y:S02]  /*32f0*/  IADD3.X R3, R9.reuse, c[0x0][0x1cc], RZ, P2, !PT ;  /* 0x0000730009037a10 */ /* 0x040fe400017fe4ff */
[C---:B------:R-:W-:Y:S01]  /*3300*/  IADD3.X R7, R9.reuse, c[0x0][0x1d4], RZ, P3, !PT ;  /* 0x0000750009077a10 */ /* 0x040fe20001ffe4ff */
[----:B------:R2:W-:Y:S04]  /*3310*/  @P0 STG.E [R4.64], R11 ;  /* 0x0000000b04000986 */ /* 0x0005e8000c10190c */
[----:B------:R2:W-:Y:S01]  /*3320*/  @P0 STG.E [R2.64], R11 ;  /* 0x0000000b02000986 */ /* 0x0005e2000c10190c */
[----:B------:R-:W-:-:S03]  /*3330*/  IADD3.X R9, R9, c[0x0][0x1dc], RZ, P1, !PT ;  /* 0x0000770009097a10 */ /* 0x000fc60000ffe4ff */
[----:B------:R2:W-:Y:S01]  /*3340*/  @P0 STG.E [R6.64], R11 ;  /* 0x0000000b06000986 */ /* 0x0005e2000c10190c */
[----:B------:R-:W-:Y:S05]  /*3350*/  @!P0 EXIT ;  /* 0x000000000000894d */ /* 0x000fea0003800000 */
[----:B------:R-:W-:Y:S01]  /*3360*/  STG.E [R8.64], R11 ;  /* 0x0000000b08007986 */ /* 0x000fe2000c10190c */
[----:B------:R-:W-:Y:S05]  /*3370*/  EXIT ;  /* 0x000000000000794d */ /* 0x000fea0003800000 */
.L_x_0:
[----:B------:R-:W-:-:S00]  /*3380*/  BRA `(.L_x_0) ;  /* 0xfffffff000007947 */ /* 0x000fc0000383ffff */
[----:B------:R-:W-:-:S00]  /*3390*/  NOP ;  /* 0x0000000000007918 */ /* 0x000fc00000000000 */
        /* <DEDUP_REMOVED lines=14> */
.L_x_1:


//--------------------- .nv.global.init           --------------------------
	.section	.nv.global.init,"aw",@progbits
.nv.global.init:
	.type		_$_str,@object
	.size		_$_str,(.L_0 - _$_str)
_$_str:
        /*0000*/ 	.byte	0x5f, 0x5f, 0x43, 0x55, 0x44, 0x41, 0x5f, 0x46, 0x54, 0x5a, 0x00
.L_0:


//--------------------- .nv.shared.triton_red_fused__to_copy_add_amax_amin_clamp_mul_native_layer_norm_reciprocal_1 --------------------------
	.section	.nv.shared.triton_red_fused__to_copy_add_amax_amin_clamp_mul_native_layer_norm_reciprocal_1,"aw",@nobits
	.sectionflags	@""
	.align	16
